//
// Generated by NVIDIA NVVM Compiler
//
// Compiler Build ID: CL-36424714
// Cuda compilation tools, release 13.0, V13.0.88
// Based on NVVM 20.0.0
//

.version 9.0
.target sm_100
.address_size 64

	// .globl	_Z16stencil3d_kernelPfPKfS1_S1_S1_jjjj
// _ZZ22stencil3d_tiled_kernelPfPKfS1_S1_S1_ijjjE4smem has been demoted

.visible .entry _Z16stencil3d_kernelPfPKfS1_S1_S1_jjjj(
	.param .u64 .ptr .align 1 _Z16stencil3d_kernelPfPKfS1_S1_S1_jjjj_param_0,
	.param .u64 .ptr .align 1 _Z16stencil3d_kernelPfPKfS1_S1_S1_jjjj_param_1,
	.param .u64 .ptr .align 1 _Z16stencil3d_kernelPfPKfS1_S1_S1_jjjj_param_2,
	.param .u64 .ptr .align 1 _Z16stencil3d_kernelPfPKfS1_S1_S1_jjjj_param_3,
	.param .u64 .ptr .align 1 _Z16stencil3d_kernelPfPKfS1_S1_S1_jjjj_param_4,
	.param .u32 _Z16stencil3d_kernelPfPKfS1_S1_S1_jjjj_param_5,
	.param .u32 _Z16stencil3d_kernelPfPKfS1_S1_S1_jjjj_param_6,
	.param .u32 _Z16stencil3d_kernelPfPKfS1_S1_S1_jjjj_param_7,
	.param .u32 _Z16stencil3d_kernelPfPKfS1_S1_S1_jjjj_param_8
)
{
	.reg .pred 	%p<22>;
	.reg .b32 	%r<78>;
	.reg .b32 	%f<82>;
	.reg .b64 	%rd<80>;

	ld.param.u64 	%rd6, [_Z16stencil3d_kernelPfPKfS1_S1_S1_jjjj_param_1];
	ld.param.u64 	%rd7, [_Z16stencil3d_kernelPfPKfS1_S1_S1_jjjj_param_4];
	ld.param.u32 	%r15, [_Z16stencil3d_kernelPfPKfS1_S1_S1_jjjj_param_5];
	ld.param.u32 	%r16, [_Z16stencil3d_kernelPfPKfS1_S1_S1_jjjj_param_6];
	ld.param.u32 	%r17, [_Z16stencil3d_kernelPfPKfS1_S1_S1_jjjj_param_7];
	cvta.to.global.u64 	%rd1, %rd7;
	cvta.to.global.u64 	%rd2, %rd6;
	mov.u32 	%r19, %ctaid.x;
	mov.u32 	%r20, %ntid.x;
	mov.u32 	%r21, %tid.x;
	mad.lo.s32 	%r1, %r19, %r20, %r21;
	mov.u32 	%r22, %ctaid.y;
	mov.u32 	%r23, %ntid.y;
	mov.u32 	%r24, %tid.y;
	mad.lo.s32 	%r2, %r22, %r23, %r24;
	mov.u32 	%r25, %ctaid.z;
	mov.u32 	%r26, %ntid.z;
	mov.u32 	%r27, %tid.z;
	mad.lo.s32 	%r3, %r25, %r26, %r27;
	mul.lo.s32 	%r4, %r17, %r16;
	sub.s32 	%r28, %r16, %r15;
	setp.ge.u32 	%p4, %r1, %r28;
	min.u32 	%r29, %r1, %r2;
	setp.lt.u32 	%p5, %r29, %r15;
	mov.pred 	%p21, 0;
	or.pred  	%p6, %p5, %p4;
	@%p6 bra 	$L__BB0_2;
	sub.s32 	%r30, %r17, %r15;
	setp.lt.u32 	%p21, %r2, %r30;
$L__BB0_2:
	ld.param.u32 	%r73, [_Z16stencil3d_kernelPfPKfS1_S1_S1_jjjj_param_8];
	setp.lt.u32 	%p7, %r3, %r15;
	not.pred 	%p8, %p21;
	or.pred  	%p9, %p8, %p7;
	sub.s32 	%r31, %r73, %r15;
	setp.ge.u32 	%p10, %r3, %r31;
	or.pred  	%p11, %p10, %p9;
	@%p11 bra 	$L__BB0_12;
	mul.lo.s32 	%r35, %r16, %r2;
	sub.s32 	%r36, %r1, %r15;
	add.s32 	%r37, %r36, %r35;
	mad.lo.s32 	%r5, %r4, %r3, %r37;
	sub.s32 	%r6, %r2, %r15;
	sub.s32 	%r7, %r3, %r15;
	add.s32 	%r8, %r1, %r35;
	setp.lt.u32 	%p12, %r15, 2;
	mov.f32 	%f79, 0f00000000;
	mov.b32 	%r77, 0;
	@%p12 bra 	$L__BB0_6;
	mov.f32 	%f79, 0f00000000;
	mov.b32 	%r75, 0;
$L__BB0_5:
	.pragma "nounroll";
	ld.param.u64 	%rd77, [_Z16stencil3d_kernelPfPKfS1_S1_S1_jjjj_param_3];
	ld.param.u64 	%rd74, [_Z16stencil3d_kernelPfPKfS1_S1_S1_jjjj_param_2];
	cvta.to.global.u64 	%rd10, %rd74;
	mul.wide.u32 	%rd11, %r75, 4;
	add.s64 	%rd12, %rd10, %rd11;
	ld.global.f32 	%f11, [%rd12];
	add.s32 	%r39, %r5, %r75;
	mul.wide.u32 	%rd13, %r39, 4;
	add.s64 	%rd14, %rd2, %rd13;
	ld.global.f32 	%f12, [%rd14];
	cvta.to.global.u64 	%rd15, %rd77;
	add.s64 	%rd16, %rd15, %rd11;
	ld.global.f32 	%f13, [%rd16];
	add.s32 	%r40, %r6, %r75;
	mad.lo.s32 	%r41, %r4, %r3, %r1;
	mad.lo.s32 	%r42, %r40, %r16, %r41;
	mul.wide.u32 	%rd17, %r42, 4;
	add.s64 	%rd18, %rd2, %rd17;
	ld.global.f32 	%f14, [%rd18];
	mul.f32 	%f15, %f13, %f14;
	fma.rn.f32 	%f16, %f11, %f12, %f15;
	add.s64 	%rd19, %rd1, %rd11;
	ld.global.f32 	%f17, [%rd19];
	add.s32 	%r43, %r7, %r75;
	mad.lo.s32 	%r44, %r43, %r4, %r8;
	mul.wide.u32 	%rd20, %r44, 4;
	add.s64 	%rd21, %rd2, %rd20;
	ld.global.f32 	%f18, [%rd21];
	fma.rn.f32 	%f19, %f17, %f18, %f16;
	add.f32 	%f20, %f79, %f19;
	ld.global.f32 	%f21, [%rd12+4];
	add.s32 	%r45, %r39, 1;
	mul.wide.u32 	%rd22, %r45, 4;
	add.s64 	%rd23, %rd2, %rd22;
	ld.global.f32 	%f22, [%rd23];
	ld.global.f32 	%f23, [%rd16+4];
	add.s32 	%r46, %r42, %r16;
	mul.wide.u32 	%rd24, %r46, 4;
	add.s64 	%rd25, %rd2, %rd24;
	ld.global.f32 	%f24, [%rd25];
	mul.f32 	%f25, %f23, %f24;
	fma.rn.f32 	%f26, %f21, %f22, %f25;
	ld.global.f32 	%f27, [%rd19+4];
	add.s32 	%r47, %r44, %r4;
	mul.wide.u32 	%rd26, %r47, 4;
	add.s64 	%rd27, %rd2, %rd26;
	ld.global.f32 	%f28, [%rd27];
	fma.rn.f32 	%f29, %f27, %f28, %f26;
	add.f32 	%f30, %f20, %f29;
	ld.global.f32 	%f31, [%rd12+8];
	add.s32 	%r48, %r39, 2;
	mul.wide.u32 	%rd28, %r48, 4;
	add.s64 	%rd29, %rd2, %rd28;
	ld.global.f32 	%f32, [%rd29];
	ld.global.f32 	%f33, [%rd16+8];
	add.s32 	%r49, %r46, %r16;
	mul.wide.u32 	%rd30, %r49, 4;
	add.s64 	%rd31, %rd2, %rd30;
	ld.global.f32 	%f34, [%rd31];
	mul.f32 	%f35, %f33, %f34;
	fma.rn.f32 	%f36, %f31, %f32, %f35;
	ld.global.f32 	%f37, [%rd19+8];
	add.s32 	%r50, %r47, %r4;
	mul.wide.u32 	%rd32, %r50, 4;
	add.s64 	%rd33, %rd2, %rd32;
	ld.global.f32 	%f38, [%rd33];
	fma.rn.f32 	%f39, %f37, %f38, %f36;
	add.f32 	%f40, %f30, %f39;
	ld.global.f32 	%f41, [%rd12+12];
	add.s32 	%r51, %r39, 3;
	mul.wide.u32 	%rd34, %r51, 4;
	add.s64 	%rd35, %rd2, %rd34;
	ld.global.f32 	%f42, [%rd35];
	ld.global.f32 	%f43, [%rd16+12];
	add.s32 	%r52, %r49, %r16;
	mul.wide.u32 	%rd36, %r52, 4;
	add.s64 	%rd37, %rd2, %rd36;
	ld.global.f32 	%f44, [%rd37];
	mul.f32 	%f45, %f43, %f44;
	fma.rn.f32 	%f46, %f41, %f42, %f45;
	ld.global.f32 	%f47, [%rd19+12];
	add.s32 	%r53, %r50, %r4;
	mul.wide.u32 	%rd38, %r53, 4;
	add.s64 	%rd39, %rd2, %rd38;
	ld.global.f32 	%f48, [%rd39];
	fma.rn.f32 	%f49, %f47, %f48, %f46;
	add.f32 	%f79, %f40, %f49;
	add.s32 	%r75, %r75, 4;
	shl.b32 	%r54, %r15, 1;
	and.b32  	%r77, %r54, 2147483644;
	setp.eq.s32 	%p13, %r75, %r77;
	@%p13 bra 	$L__BB0_6;
	bra.uni 	$L__BB0_5;
$L__BB0_6:
	and.b32  	%r55, %r15, 1;
	setp.eq.b32 	%p14, %r55, 1;
	not.pred 	%p15, %p14;
	@%p15 bra 	$L__BB0_8;
	ld.param.u64 	%rd78, [_Z16stencil3d_kernelPfPKfS1_S1_S1_jjjj_param_3];
	ld.param.u64 	%rd75, [_Z16stencil3d_kernelPfPKfS1_S1_S1_jjjj_param_2];
	cvta.to.global.u64 	%rd40, %rd75;
	mul.wide.u32 	%rd41, %r77, 4;
	add.s64 	%rd42, %rd40, %rd41;
	ld.global.f32 	%f50, [%rd42];
	add.s32 	%r56, %r5, %r77;
	mul.wide.u32 	%rd43, %r56, 4;
	add.s64 	%rd44, %rd2, %rd43;
	ld.global.f32 	%f51, [%rd44];
	cvta.to.global.u64 	%rd45, %rd78;
	add.s64 	%rd46, %rd45, %rd41;
	ld.global.f32 	%f52, [%rd46];
	add.s32 	%r57, %r6, %r77;
	mad.lo.s32 	%r58, %r4, %r3, %r1;
	mad.lo.s32 	%r59, %r57, %r16, %r58;
	mul.wide.u32 	%rd47, %r59, 4;
	add.s64 	%rd48, %rd2, %rd47;
	ld.global.f32 	%f53, [%rd48];
	mul.f32 	%f54, %f52, %f53;
	fma.rn.f32 	%f55, %f50, %f51, %f54;
	add.s64 	%rd49, %rd1, %rd41;
	ld.global.f32 	%f56, [%rd49];
	add.s32 	%r60, %r7, %r77;
	mad.lo.s32 	%r61, %r60, %r4, %r8;
	mul.wide.u32 	%rd50, %r61, 4;
	add.s64 	%rd51, %rd2, %rd50;
	ld.global.f32 	%f57, [%rd51];
	fma.rn.f32 	%f58, %f56, %f57, %f55;
	add.f32 	%f59, %f79, %f58;
	ld.global.f32 	%f60, [%rd42+4];
	add.s32 	%r62, %r56, 1;
	mul.wide.u32 	%rd52, %r62, 4;
	add.s64 	%rd53, %rd2, %rd52;
	ld.global.f32 	%f61, [%rd53];
	ld.global.f32 	%f62, [%rd46+4];
	add.s32 	%r63, %r59, %r16;
	mul.wide.u32 	%rd54, %r63, 4;
	add.s64 	%rd55, %rd2, %rd54;
	ld.global.f32 	%f63, [%rd55];
	mul.f32 	%f64, %f62, %f63;
	fma.rn.f32 	%f65, %f60, %f61, %f64;
	ld.global.f32 	%f66, [%rd49+4];
	add.s32 	%r64, %r61, %r4;
	mul.wide.u32 	%rd56, %r64, 4;
	add.s64 	%rd57, %rd2, %rd56;
	ld.global.f32 	%f67, [%rd57];
	fma.rn.f32 	%f68, %f66, %f67, %f65;
	add.f32 	%f79, %f59, %f68;
	add.s32 	%r77, %r77, 2;
$L__BB0_8:
	ld.param.u64 	%rd79, [_Z16stencil3d_kernelPfPKfS1_S1_S1_jjjj_param_3];
	ld.param.u64 	%rd76, [_Z16stencil3d_kernelPfPKfS1_S1_S1_jjjj_param_2];
	cvta.to.global.u64 	%rd58, %rd76;
	mul.wide.u32 	%rd59, %r77, 4;
	add.s64 	%rd60, %rd58, %rd59;
	ld.global.f32 	%f69, [%rd60];
	add.s32 	%r65, %r5, %r77;
	mul.wide.u32 	%rd61, %r65, 4;
	add.s64 	%rd62, %rd2, %rd61;
	ld.global.f32 	%f70, [%rd62];
	cvta.to.global.u64 	%rd63, %rd79;
	add.s64 	%rd64, %rd63, %rd59;
	ld.global.f32 	%f71, [%rd64];
	add.s32 	%r66, %r6, %r77;
	mad.lo.s32 	%r67, %r4, %r3, %r1;
	mad.lo.s32 	%r68, %r66, %r16, %r67;
	mul.wide.u32 	%rd65, %r68, 4;
	add.s64 	%rd66, %rd2, %rd65;
	ld.global.f32 	%f72, [%rd66];
	mul.f32 	%f73, %f71, %f72;
	fma.rn.f32 	%f74, %f69, %f70, %f73;
	add.s64 	%rd67, %rd1, %rd59;
	ld.global.f32 	%f75, [%rd67];
	add.s32 	%r69, %r7, %r77;
	mad.lo.s32 	%r70, %r69, %r4, %r8;
	mul.wide.u32 	%rd68, %r70, 4;
	add.s64 	%rd69, %rd2, %rd68;
	ld.global.f32 	%f76, [%rd69];
	fma.rn.f32 	%f77, %f75, %f76, %f74;
	add.f32 	%f81, %f79, %f77;
$L__BB0_9:
	ld.param.u32 	%r74, [_Z16stencil3d_kernelPfPKfS1_S1_S1_jjjj_param_8];
	setp.ge.u32 	%p16, %r3, %r74;
	setp.ge.u32 	%p17, %r2, %r17;
	or.pred  	%p18, %p17, %p16;
	setp.ge.u32 	%p19, %r1, %r16;
	or.pred  	%p20, %p19, %p18;
	@%p20 bra 	$L__BB0_11;
	ld.param.u64 	%rd73, [_Z16stencil3d_kernelPfPKfS1_S1_S1_jjjj_param_0];
	mad.lo.s32 	%r71, %r16, %r2, %r1;
	mad.lo.s32 	%r72, %r4, %r3, %r71;
	cvta.to.global.u64 	%rd70, %rd73;
	mul.wide.u32 	%rd71, %r72, 4;
	add.s64 	%rd72, %rd70, %rd71;
	st.global.f32 	[%rd72], %f81;
$L__BB0_11:
	ret;
$L__BB0_12:
	mad.lo.s32 	%r32, %r16, %r2, %r1;
	mad.lo.s32 	%r33, %r4, %r3, %r32;
	mul.wide.u32 	%rd8, %r33, 4;
	add.s64 	%rd9, %rd2, %rd8;
	ld.global.f32 	%f81, [%rd9];
	bra.uni 	$L__BB0_9;

}
	// .globl	_Z22stencil3d_tiled_kernelPfPKfS1_S1_S1_ijjj
.visible .entry _Z22stencil3d_tiled_kernelPfPKfS1_S1_S1_ijjj(
	.param .u64 .ptr .align 1 _Z22stencil3d_tiled_kernelPfPKfS1_S1_S1_ijjj_param_0,
	.param .u64 .ptr .align 1 _Z22stencil3d_tiled_kernelPfPKfS1_S1_S1_ijjj_param_1,
	.param .u64 .ptr .align 1 _Z22stencil3d_tiled_kernelPfPKfS1_S1_S1_ijjj_param_2,
	.param .u64 .ptr .align 1 _Z22stencil3d_tiled_kernelPfPKfS1_S1_S1_ijjj_param_3,
	.param .u64 .ptr .align 1 _Z22stencil3d_tiled_kernelPfPKfS1_S1_S1_ijjj_param_4,
	.param .u32 _Z22stencil3d_tiled_kernelPfPKfS1_S1_S1_ijjj_param_5,
	.param .u32 _Z22stencil3d_tiled_kernelPfPKfS1_S1_S1_ijjj_param_6,
	.param .u32 _Z22stencil3d_tiled_kernelPfPKfS1_S1_S1_ijjj_param_7,
	.param .u32 _Z22stencil3d_tiled_kernelPfPKfS1_S1_S1_ijjj_param_8
)
{
	.reg .pred 	%p<36>;
	.reg .b32 	%r<158>;
	.reg .b32 	%f<166>;
	.reg .b64 	%rd<58>;
	// demoted variable
	.shared .align 4 .b8 _ZZ22stencil3d_tiled_kernelPfPKfS1_S1_S1_ijjjE4smem[23328];
	ld.param.u64 	%rd15, [_Z22stencil3d_tiled_kernelPfPKfS1_S1_S1_ijjj_param_1];
	ld.param.u64 	%rd16, [_Z22stencil3d_tiled_kernelPfPKfS1_S1_S1_ijjj_param_2];
	ld.param.u64 	%rd17, [_Z22stencil3d_tiled_kernelPfPKfS1_S1_S1_ijjj_param_3];
	ld.param.u64 	%rd18, [_Z22stencil3d_tiled_kernelPfPKfS1_S1_S1_ijjj_param_4];
	ld.param.u32 	%r50, [_Z22stencil3d_tiled_kernelPfPKfS1_S1_S1_ijjj_param_5];
	ld.param.u32 	%r51, [_Z22stencil3d_tiled_kernelPfPKfS1_S1_S1_ijjj_param_6];
	cvta.to.global.u64 	%rd1, %rd18;
	cvta.to.global.u64 	%rd2, %rd17;
	cvta.to.global.u64 	%rd3, %rd16;
	cvta.to.global.u64 	%rd4, %rd15;
	mov.u32 	%r54, %ctaid.x;
	mov.u32 	%r55, %ntid.x;
	mov.u32 	%r1, %tid.x;
	mad.lo.s32 	%r2, %r54, %r55, %r1;
	mov.u32 	%r56, %ctaid.y;
	mov.u32 	%r57, %ntid.y;
	mul.lo.s32 	%r3, %r56, %r57;
	mov.u32 	%r4, %tid.y;
	add.s32 	%r5, %r3, %r4;
	mov.u32 	%r58, %ctaid.z;
	mov.u32 	%r59, %ntid.z;
	mov.u32 	%r6, %tid.z;
	mad.lo.s32 	%r7, %r58, %r59, %r6;
	setp.gt.u32 	%p4, %r6, 17;
	@%p4 bra 	$L__BB1_11;
	sub.s32 	%r8, %r3, %r50;
	mov.u32 	%r144, %r6;
$L__BB1_2:
	setp.gt.u32 	%p5, %r4, 17;
	@%p5 bra 	$L__BB1_10;
	mul.lo.s32 	%r62, %r58, %r59;
	sub.s32 	%r63, %r62, %r50;
	add.s32 	%r10, %r63, %r144;
	mov.u32 	%r145, %r4;
$L__BB1_4:
	setp.gt.u32 	%p6, %r1, 17;
	@%p6 bra 	$L__BB1_9;
	ld.param.u32 	%r141, [_Z22stencil3d_tiled_kernelPfPKfS1_S1_S1_ijjj_param_8];
	ld.param.u32 	%r136, [_Z22stencil3d_tiled_kernelPfPKfS1_S1_S1_ijjj_param_7];
	setp.lt.u32 	%p7, %r10, %r141;
	add.s32 	%r64, %r8, %r145;
	setp.lt.u32 	%p8, %r64, %r136;
	and.pred  	%p1, %p7, %p8;
	shl.b32 	%r65, %r1, 2;
	mov.u32 	%r66, _ZZ22stencil3d_tiled_kernelPfPKfS1_S1_S1_ijjjE4smem;
	add.s32 	%r67, %r66, %r65;
	mad.lo.s32 	%r68, %r144, 1296, %r67;
	mad.lo.s32 	%r148, %r145, 72, %r68;
	mad.lo.s32 	%r69, %r136, %r10, %r64;
	sub.s32 	%r147, %r2, %r50;
	mad.lo.s32 	%r146, %r51, %r69, %r147;
	not.pred 	%p10, %p1;
	mov.u32 	%r149, %r1;
$L__BB1_6:
	setp.ge.u32 	%p9, %r147, %r51;
	or.pred  	%p11, %p10, %p9;
	@%p11 bra 	$L__BB1_8;
	mul.wide.u32 	%rd19, %r146, 4;
	add.s64 	%rd20, %rd4, %rd19;
	ld.global.f32 	%f11, [%rd20];
	st.shared.f32 	[%r148], %f11;
$L__BB1_8:
	add.s32 	%r19, %r149, 8;
	add.s32 	%r148, %r148, 32;
	add.s32 	%r147, %r147, 8;
	add.s32 	%r146, %r146, 8;
	setp.lt.u32 	%p12, %r149, 10;
	mov.u32 	%r149, %r19;
	@%p12 bra 	$L__BB1_6;
$L__BB1_9:
	add.s32 	%r23, %r145, 8;
	setp.lt.u32 	%p13, %r145, 10;
	mov.u32 	%r145, %r23;
	@%p13 bra 	$L__BB1_4;
$L__BB1_10:
	add.s32 	%r24, %r144, 8;
	setp.lt.u32 	%p14, %r144, 10;
	mov.u32 	%r144, %r24;
	@%p14 bra 	$L__BB1_2;
$L__BB1_11:
	bar.sync 	0;
	sub.s32 	%r70, %r51, %r50;
	setp.ge.u32 	%p16, %r2, %r70;
	min.u32 	%r71, %r2, %r5;
	setp.lt.u32 	%p17, %r71, %r50;
	mov.pred 	%p35, 0;
	or.pred  	%p18, %p17, %p16;
	@%p18 bra 	$L__BB1_13;
	ld.param.u32 	%r137, [_Z22stencil3d_tiled_kernelPfPKfS1_S1_S1_ijjj_param_7];
	sub.s32 	%r72, %r137, %r50;
	setp.lt.u32 	%p35, %r5, %r72;
$L__BB1_13:
	ld.param.u32 	%r142, [_Z22stencil3d_tiled_kernelPfPKfS1_S1_S1_ijjj_param_8];
	setp.lt.u32 	%p19, %r7, %r50;
	not.pred 	%p20, %p35;
	or.pred  	%p21, %p20, %p19;
	sub.s32 	%r73, %r142, %r50;
	setp.ge.u32 	%p22, %r7, %r73;
	or.pred  	%p23, %p22, %p21;
	@%p23 bra 	$L__BB1_26;
	neg.s32 	%r155, %r50;
	setp.lt.s32 	%p24, %r50, %r155;
	mov.f32 	%f165, 0f00000000;
	@%p24 bra 	$L__BB1_23;
	shl.b32 	%r26, %r50, 1;
	setp.lt.u32 	%p25, %r26, 7;
	mov.f32 	%f162, 0f00000000;
	@%p25 bra 	$L__BB1_18;
	neg.s32 	%r155, %r50;
	add.s32 	%r77, %r26, 1;
	and.b32  	%r78, %r77, -8;
	neg.s32 	%r153, %r78;
	add.s64 	%rd57, %rd3, 16;
	add.s64 	%rd56, %rd2, 16;
	add.s64 	%rd55, %rd1, 16;
	mul.lo.s32 	%r79, %r6, 1296;
	mad.lo.s32 	%r80, %r50, 76, %r79;
	mul.lo.s32 	%r81, %r4, 72;
	add.s32 	%r82, %r80, %r81;
	shl.b32 	%r83, %r1, 2;
	add.s32 	%r84, %r82, %r83;
	mov.u32 	%r85, _ZZ22stencil3d_tiled_kernelPfPKfS1_S1_S1_ijjjE4smem;
	add.s32 	%r86, %r84, %r85;
	add.s32 	%r152, %r86, 5184;
	mad.lo.s32 	%r87, %r50, 1300, %r79;
	add.s32 	%r88, %r87, %r81;
	add.s32 	%r89, %r88, %r83;
	add.s32 	%r90, %r89, %r85;
	add.s32 	%r151, %r90, 288;
	mad.lo.s32 	%r91, %r50, 1368, %r79;
	add.s32 	%r92, %r91, %r81;
	add.s32 	%r93, %r92, %r83;
	add.s32 	%r94, %r93, %r85;
	add.s32 	%r150, %r94, 16;
	mov.f32 	%f162, 0f00000000;
$L__BB1_17:
	.pragma "nounroll";
	ld.global.f32 	%f15, [%rd57+-16];
	ld.shared.f32 	%f16, [%r150+-16];
	ld.global.f32 	%f17, [%rd56+-16];
	ld.shared.f32 	%f18, [%r151+-288];
	mul.f32 	%f19, %f17, %f18;
	fma.rn.f32 	%f20, %f15, %f16, %f19;
	ld.global.f32 	%f21, [%rd55+-16];
	ld.shared.f32 	%f22, [%r152+-5184];
	fma.rn.f32 	%f23, %f21, %f22, %f20;
	add.f32 	%f24, %f162, %f23;
	ld.global.f32 	%f25, [%rd57+-12];
	ld.shared.f32 	%f26, [%r150+-12];
	ld.global.f32 	%f27, [%rd56+-12];
	ld.shared.f32 	%f28, [%r151+-216];
	mul.f32 	%f29, %f27, %f28;
	fma.rn.f32 	%f30, %f25, %f26, %f29;
	ld.global.f32 	%f31, [%rd55+-12];
	ld.shared.f32 	%f32, [%r152+-3888];
	fma.rn.f32 	%f33, %f31, %f32, %f30;
	add.f32 	%f34, %f24, %f33;
	ld.global.f32 	%f35, [%rd57+-8];
	ld.shared.f32 	%f36, [%r150+-8];
	ld.global.f32 	%f37, [%rd56+-8];
	ld.shared.f32 	%f38, [%r151+-144];
	mul.f32 	%f39, %f37, %f38;
	fma.rn.f32 	%f40, %f35, %f36, %f39;
	ld.global.f32 	%f41, [%rd55+-8];
	ld.shared.f32 	%f42, [%r152+-2592];
	fma.rn.f32 	%f43, %f41, %f42, %f40;
	add.f32 	%f44, %f34, %f43;
	ld.global.f32 	%f45, [%rd57+-4];
	ld.shared.f32 	%f46, [%r150+-4];
	ld.global.f32 	%f47, [%rd56+-4];
	ld.shared.f32 	%f48, [%r151+-72];
	mul.f32 	%f49, %f47, %f48;
	fma.rn.f32 	%f50, %f45, %f46, %f49;
	ld.global.f32 	%f51, [%rd55+-4];
	ld.shared.f32 	%f52, [%r152+-1296];
	fma.rn.f32 	%f53, %f51, %f52, %f50;
	add.f32 	%f54, %f44, %f53;
	ld.global.f32 	%f55, [%rd57];
	ld.shared.f32 	%f56, [%r150];
	ld.global.f32 	%f57, [%rd56];
	ld.shared.f32 	%f58, [%r151];
	mul.f32 	%f59, %f57, %f58;
	fma.rn.f32 	%f60, %f55, %f56, %f59;
	ld.global.f32 	%f61, [%rd55];
	ld.shared.f32 	%f62, [%r152];
	fma.rn.f32 	%f63, %f61, %f62, %f60;
	add.f32 	%f64, %f54, %f63;
	ld.global.f32 	%f65, [%rd57+4];
	ld.shared.f32 	%f66, [%r150+4];
	ld.global.f32 	%f67, [%rd56+4];
	ld.shared.f32 	%f68, [%r151+72];
	mul.f32 	%f69, %f67, %f68;
	fma.rn.f32 	%f70, %f65, %f66, %f69;
	ld.global.f32 	%f71, [%rd55+4];
	ld.shared.f32 	%f72, [%r152+1296];
	fma.rn.f32 	%f73, %f71, %f72, %f70;
	add.f32 	%f74, %f64, %f73;
	ld.global.f32 	%f75, [%rd57+8];
	ld.shared.f32 	%f76, [%r150+8];
	ld.global.f32 	%f77, [%rd56+8];
	ld.shared.f32 	%f78, [%r151+144];
	mul.f32 	%f79, %f77, %f78;
	fma.rn.f32 	%f80, %f75, %f76, %f79;
	ld.global.f32 	%f81, [%rd55+8];
	ld.shared.f32 	%f82, [%r152+2592];
	fma.rn.f32 	%f83, %f81, %f82, %f80;
	add.f32 	%f84, %f74, %f83;
	ld.global.f32 	%f85, [%rd57+12];
	ld.shared.f32 	%f86, [%r150+12];
	ld.global.f32 	%f87, [%rd56+12];
	ld.shared.f32 	%f88, [%r151+216];
	mul.f32 	%f89, %f87, %f88;
	fma.rn.f32 	%f90, %f85, %f86, %f89;
	ld.global.f32 	%f91, [%rd55+12];
	ld.shared.f32 	%f92, [%r152+3888];
	fma.rn.f32 	%f93, %f91, %f92, %f90;
	add.f32 	%f162, %f84, %f93;
	add.s32 	%r155, %r155, 8;
	add.s32 	%r153, %r153, 8;
	add.s64 	%rd57, %rd57, 32;
	add.s64 	%rd56, %rd56, 32;
	add.s64 	%rd55, %rd55, 32;
	add.s32 	%r152, %r152, 10368;
	add.s32 	%r151, %r151, 576;
	add.s32 	%r150, %r150, 32;
	setp.eq.s32 	%p26, %r153, 0;
	@%p26 bra 	$L__BB1_18;
	bra.uni 	$L__BB1_17;
$L__BB1_18:
	add.s32 	%r95, %r50, %r1;
	add.s32 	%r96, %r50, %r4;
	add.s32 	%r97, %r50, %r6;
	mov.u32 	%r98, _ZZ22stencil3d_tiled_kernelPfPKfS1_S1_S1_ijjjE4smem;
	mad.lo.s32 	%r99, %r97, 1296, %r98;
	mul.lo.s32 	%r100, %r96, 72;
	add.s32 	%r43, %r99, %r100;
	shl.b32 	%r101, %r95, 2;
	add.s32 	%r44, %r99, %r101;
	add.s32 	%r102, %r98, %r100;
	add.s32 	%r45, %r102, %r101;
	and.b32  	%r103, %r26, 6;
	setp.lt.u32 	%p27, %r103, 3;
	@%p27 bra 	$L__BB1_20;
	add.s32 	%r104, %r155, %r50;
	mul.wide.u32 	%rd23, %r104, 4;
	add.s64 	%rd24, %rd3, %rd23;
	ld.global.f32 	%f94, [%rd24];
	add.s32 	%r105, %r104, %r1;
	shl.b32 	%r106, %r105, 2;
	add.s32 	%r107, %r43, %r106;
	ld.shared.f32 	%f95, [%r107];
	add.s64 	%rd25, %rd2, %rd23;
	ld.global.f32 	%f96, [%rd25];
	add.s32 	%r108, %r104, %r4;
	mad.lo.s32 	%r109, %r108, 72, %r44;
	ld.shared.f32 	%f97, [%r109];
	mul.f32 	%f98, %f96, %f97;
	fma.rn.f32 	%f99, %f94, %f95, %f98;
	add.s64 	%rd26, %rd1, %rd23;
	ld.global.f32 	%f100, [%rd26];
	add.s32 	%r110, %r104, %r6;
	mad.lo.s32 	%r111, %r110, 1296, %r45;
	ld.shared.f32 	%f101, [%r111];
	fma.rn.f32 	%f102, %f100, %f101, %f99;
	add.f32 	%f103, %f162, %f102;
	add.s32 	%r112, %r104, 1;
	mul.wide.u32 	%rd27, %r112, 4;
	add.s64 	%rd28, %rd3, %rd27;
	ld.global.f32 	%f104, [%rd28];
	ld.shared.f32 	%f105, [%r107+4];
	add.s64 	%rd29, %rd2, %rd27;
	ld.global.f32 	%f106, [%rd29];
	ld.shared.f32 	%f107, [%r109+72];
	mul.f32 	%f108, %f106, %f107;
	fma.rn.f32 	%f109, %f104, %f105, %f108;
	add.s64 	%rd30, %rd1, %rd27;
	ld.global.f32 	%f110, [%rd30];
	ld.shared.f32 	%f111, [%r111+1296];
	fma.rn.f32 	%f112, %f110, %f111, %f109;
	add.f32 	%f113, %f103, %f112;
	add.s32 	%r113, %r104, 2;
	mul.wide.u32 	%rd31, %r113, 4;
	add.s64 	%rd32, %rd3, %rd31;
	ld.global.f32 	%f114, [%rd32];
	ld.shared.f32 	%f115, [%r107+8];
	add.s64 	%rd33, %rd2, %rd31;
	ld.global.f32 	%f116, [%rd33];
	ld.shared.f32 	%f117, [%r109+144];
	mul.f32 	%f118, %f116, %f117;
	fma.rn.f32 	%f119, %f114, %f115, %f118;
	add.s64 	%rd34, %rd1, %rd31;
	ld.global.f32 	%f120, [%rd34];
	ld.shared.f32 	%f121, [%r111+2592];
	fma.rn.f32 	%f122, %f120, %f121, %f119;
	add.f32 	%f123, %f113, %f122;
	add.s32 	%r114, %r104, 3;
	mul.wide.u32 	%rd35, %r114, 4;
	add.s64 	%rd36, %rd3, %rd35;
	ld.global.f32 	%f124, [%rd36];
	ld.shared.f32 	%f125, [%r107+12];
	add.s64 	%rd37, %rd2, %rd35;
	ld.global.f32 	%f126, [%rd37];
	ld.shared.f32 	%f127, [%r109+216];
	mul.f32 	%f128, %f126, %f127;
	fma.rn.f32 	%f129, %f124, %f125, %f128;
	add.s64 	%rd38, %rd1, %rd35;
	ld.global.f32 	%f130, [%rd38];
	ld.shared.f32 	%f131, [%r111+3888];
	fma.rn.f32 	%f132, %f130, %f131, %f129;
	add.f32 	%f162, %f123, %f132;
	add.s32 	%r155, %r155, 4;
$L__BB1_20:
	and.b32  	%r115, %r50, 1;
	setp.eq.b32 	%p28, %r115, 1;
	not.pred 	%p29, %p28;
	@%p29 bra 	$L__BB1_22;
	add.s32 	%r116, %r155, %r50;
	mul.wide.u32 	%rd39, %r116, 4;
	add.s64 	%rd40, %rd3, %rd39;
	ld.global.f32 	%f133, [%rd40];
	add.s32 	%r117, %r116, %r1;
	shl.b32 	%r118, %r117, 2;
	add.s32 	%r119, %r43, %r118;
	ld.shared.f32 	%f134, [%r119];
	add.s64 	%rd41, %rd2, %rd39;
	ld.global.f32 	%f135, [%rd41];
	add.s32 	%r120, %r116, %r4;
	mad.lo.s32 	%r121, %r120, 72, %r44;
	ld.shared.f32 	%f136, [%r121];
	mul.f32 	%f137, %f135, %f136;
	fma.rn.f32 	%f138, %f133, %f134, %f137;
	add.s64 	%rd42, %rd1, %rd39;
	ld.global.f32 	%f139, [%rd42];
	add.s32 	%r122, %r116, %r6;
	mad.lo.s32 	%r123, %r122, 1296, %r45;
	ld.shared.f32 	%f140, [%r123];
	fma.rn.f32 	%f141, %f139, %f140, %f138;
	add.f32 	%f142, %f162, %f141;
	add.s32 	%r124, %r116, 1;
	mul.wide.u32 	%rd43, %r124, 4;
	add.s64 	%rd44, %rd3, %rd43;
	ld.global.f32 	%f143, [%rd44];
	ld.shared.f32 	%f144, [%r119+4];
	add.s64 	%rd45, %rd2, %rd43;
	ld.global.f32 	%f145, [%rd45];
	ld.shared.f32 	%f146, [%r121+72];
	mul.f32 	%f147, %f145, %f146;
	fma.rn.f32 	%f148, %f143, %f144, %f147;
	add.s64 	%rd46, %rd1, %rd43;
	ld.global.f32 	%f149, [%rd46];
	ld.shared.f32 	%f150, [%r123+1296];
	fma.rn.f32 	%f151, %f149, %f150, %f148;
	add.f32 	%f162, %f142, %f151;
	add.s32 	%r155, %r155, 2;
$L__BB1_22:
	add.s32 	%r125, %r155, %r50;
	mul.wide.u32 	%rd47, %r125, 4;
	add.s64 	%rd48, %rd3, %rd47;
	ld.global.f32 	%f152, [%rd48];
	add.s32 	%r126, %r125, %r1;
	shl.b32 	%r127, %r126, 2;
	add.s32 	%r128, %r43, %r127;
	ld.shared.f32 	%f153, [%r128];
	add.s64 	%rd49, %rd2, %rd47;
	ld.global.f32 	%f154, [%rd49];
	add.s32 	%r129, %r125, %r4;
	mad.lo.s32 	%r130, %r129, 72, %r44;
	ld.shared.f32 	%f155, [%r130];
	mul.f32 	%f156, %f154, %f155;
	fma.rn.f32 	%f157, %f152, %f153, %f156;
	add.s64 	%rd50, %rd1, %rd47;
	ld.global.f32 	%f158, [%rd50];
	add.s32 	%r131, %r125, %r6;
	mad.lo.s32 	%r132, %r131, 1296, %r45;
	ld.shared.f32 	%f159, [%r132];
	fma.rn.f32 	%f160, %f158, %f159, %f157;
	add.f32 	%f165, %f162, %f160;
$L__BB1_23:
	ld.param.u32 	%r143, [_Z22stencil3d_tiled_kernelPfPKfS1_S1_S1_ijjj_param_8];
	ld.param.u32 	%r139, [_Z22stencil3d_tiled_kernelPfPKfS1_S1_S1_ijjj_param_7];
	setp.ge.u32 	%p30, %r7, %r143;
	setp.ge.u32 	%p31, %r5, %r139;
	or.pred  	%p32, %p30, %p31;
	setp.ge.u32 	%p33, %r2, %r51;
	or.pred  	%p34, %p33, %p32;
	@%p34 bra 	$L__BB1_25;
	ld.param.u32 	%r140, [_Z22stencil3d_tiled_kernelPfPKfS1_S1_S1_ijjj_param_7];
	ld.param.u64 	%rd54, [_Z22stencil3d_tiled_kernelPfPKfS1_S1_S1_ijjj_param_0];
	mul.lo.s32 	%r133, %r140, %r51;
	mad.lo.s32 	%r134, %r51, %r5, %r2;
	mad.lo.s32 	%r135, %r133, %r7, %r134;
	cvta.to.global.u64 	%rd51, %rd54;
	mul.wide.u32 	%rd52, %r135, 4;
	add.s64 	%rd53, %rd51, %rd52;
	st.global.f32 	[%rd53], %f165;
$L__BB1_25:
	ret;
$L__BB1_26:
	ld.param.u32 	%r138, [_Z22stencil3d_tiled_kernelPfPKfS1_S1_S1_ijjj_param_7];
	mul.lo.s32 	%r74, %r138, %r51;
	mad.lo.s32 	%r75, %r51, %r5, %r2;
	mad.lo.s32 	%r76, %r74, %r7, %r75;
	mul.wide.u32 	%rd21, %r76, 4;
	add.s64 	%rd22, %rd4, %rd21;
	ld.global.f32 	%f165, [%rd22];
	bra.uni 	$L__BB1_23;

}


// ===== COMPILED SASS (sm_100) =====

	.target	sm_100

	.elftype	@"ET_EXEC"


//--------------------- .note.nv.tkinfo           --------------------------
	.section	.note.nv.tkinfo,"",@"SHT_NOTE"
	.sectionflags	@"SHF_NOTE_NV_TKINFO"
	.tkinfo
        /*0018*/ 	.word	0x00000002
        /*0030*/ 	.string	""
        /*0030*/ 	.string	"ptxas"
        /*0030*/ 	.string	"Cuda compilation tools, release 13.0, V13.0.88"
        /*0030*/ 	.string	"Build cuda_13.0.r13.0/compiler.36424714_0"
        /*0030*/ 	.string	"-arch sm_100 -m 64 "



//--------------------- .note.nv.cuinfo           --------------------------
	.section	.note.nv.cuinfo,"",@"SHT_NOTE"
	.sectionflags	@"SHF_NOTE_NV_CUINFO"
        /*0018*/ 	.short	0x0002
        /*001a*/ 	.short	0x0064
        /*001c*/ 	.short	0x0082
	.zero		2


//--------------------- .nv.info                  --------------------------
	.section	.nv.info,"",@"SHT_CUDA_INFO"
	.align	4


	//----- nvinfo : EIATTR_REGCOUNT
	.align		4
        /*0000*/ 	.byte	0x04, 0x2f
        /*0002*/ 	.short	(.L_1 - .L_0)
	.align		4
.L_0:
        /*0004*/ 	.word	index@(_Z16stencil3d_kernelPfPKfS1_S1_S1_jjjj)
        /*0008*/ 	.word	0x00000020


	//----- nvinfo : EIATTR_FRAME_SIZE
	.align		4
.L_1:
        /*000c*/ 	.byte	0x04, 0x11
        /*000e*/ 	.short	(.L_3 - .L_2)
	.align		4
.L_2:
        /*0010*/ 	.word	index@(_Z16stencil3d_kernelPfPKfS1_S1_S1_jjjj)
        /*0014*/ 	.word	0x00000000


	//----- nvinfo : EIATTR_REGCOUNT
	.align		4
.L_3:
        /*0018*/ 	.byte	0x04, 0x2f
        /*001a*/ 	.short	(.L_5 - .L_4)
	.align		4
.L_4:
        /*001c*/ 	.word	index@(_Z22stencil3d_tiled_kernelPfPKfS1_S1_S1_ijjj)
        /*0020*/ 	.word	0x00000020


	//----- nvinfo : EIATTR_FRAME_SIZE
	.align		4
.L_5:
        /*0024*/ 	.byte	0x04, 0x11
        /*0026*/ 	.short	(.L_7 - .L_6)
	.align		4
.L_6:
        /*0028*/ 	.word	index@(_Z22stencil3d_tiled_kernelPfPKfS1_S1_S1_ijjj)
        /*002c*/ 	.word	0x00000000


	//----- nvinfo : EIATTR_MIN_STACK_SIZE
	.align		4
.L_7:
        /*0030*/ 	.byte	0x04, 0x12
        /*0032*/ 	.short	(.L_9 - .L_8)
	.align		4
.L_8:
        /*0034*/ 	.word	index@(_Z22stencil3d_tiled_kernelPfPKfS1_S1_S1_ijjj)
        /*0038*/ 	.word	0x00000000


	//----- nvinfo : EIATTR_MIN_STACK_SIZE
	.align		4
.L_9:
        /*003c*/ 	.byte	0x04, 0x12
        /*003e*/ 	.short	(.L_11 - .L_10)
	.align		4
.L_10:
        /*0040*/ 	.word	index@(_Z16stencil3d_kernelPfPKfS1_S1_S1_jjjj)
        /*0044*/ 	.word	0x00000000
.L_11:


//--------------------- .nv.compat                --------------------------
	.section	.nv.compat,"",@"SHT_CUDA_COMPAT_INFO"
	.align	4
        /*0000*/ 	.byte	0x02, 0x09, 0x00, 0x00, 0x02, 0x02, 0x01, 0x00, 0x02, 0x05, 0x05, 0x00, 0x03, 0x07, 0x01, 0x01
        /*0010*/ 	.byte	0x02, 0x03, 0x00, 0x00, 0x02, 0x06, 0x01, 0x00, 0x04, 0x0b, 0x08, 0x00, 0x09, 0x00, 0x00, 0x00
        /*0020*/ 	.byte	0x00, 0x00, 0x00, 0x00


//--------------------- .nv.info._Z22stencil3d_tiled_kernelPfPKfS1_S1_S1_ijjj --------------------------
	.section	.nv.info._Z22stencil3d_tiled_kernelPfPKfS1_S1_S1_ijjj,"",@"SHT_CUDA_INFO"
	.sectionflags	@""
	.align	4


	//----- nvinfo : EIATTR_CUDA_API_VERSION
	.align		4
        /*0000*/ 	.byte	0x04, 0x37
        /*0002*/ 	.short	(.L_13 - .L_12)
.L_12:
        /*0004*/ 	.word	0x00000082


	//----- nvinfo : EIATTR_KPARAM_INFO
	.align		4
.L_13:
        /*0008*/ 	.byte	0x04, 0x17
        /*000a*/ 	.short	(.L_15 - .L_14)
.L_14:
        /*000c*/ 	.word	0x00000000
        /*0010*/ 	.short	0x0008
        /*0012*/ 	.short	0x0034
        /*0014*/ 	.byte	0x00, 0xf0, 0x11, 0x00


	//----- nvinfo : EIATTR_KPARAM_INFO
	.align		4
.L_15:
        /*0018*/ 	.byte	0x04, 0x17
        /*001a*/ 	.short	(.L_17 - .L_16)
.L_16:
        /*001c*/ 	.word	0x00000000
        /*0020*/ 	.short	0x0007
        /*0022*/ 	.short	0x0030
        /*0024*/ 	.byte	0x00, 0xf0, 0x11, 0x00


	//----- nvinfo : EIATTR_KPARAM_INFO
	.align		4
.L_17:
        /*0028*/ 	.byte	0x04, 0x17
        /*002a*/ 	.short	(.L_19 - .L_18)
.L_18:
        /*002c*/ 	.word	0x00000000
        /*0030*/ 	.short	0x0006
        /*0032*/ 	.short	0x002c
        /*0034*/ 	.byte	0x00, 0xf0, 0x11, 0x00


	//----- nvinfo : EIATTR_KPARAM_INFO
	.align		4
.L_19:
        /*0038*/ 	.byte	0x04, 0x17
        /*003a*/ 	.short	(.L_21 - .L_20)
.L_20:
        /*003c*/ 	.word	0x00000000
        /*0040*/ 	.short	0x0005
        /*0042*/ 	.short	0x0028
        /*0044*/ 	.byte	0x00, 0xf0, 0x11, 0x00


	//----- nvinfo : EIATTR_KPARAM_INFO
	.align		4
.L_21:
        /*0048*/ 	.byte	0x04, 0x17
        /*004a*/ 	.short	(.L_23 - .L_22)
.L_22:
        /*004c*/ 	.word	0x00000000
        /*0050*/ 	.short	0x0004
        /*0052*/ 	.short	0x0020
        /*0054*/ 	.byte	0x00, 0xf5, 0x21, 0x00


	//----- nvinfo : EIATTR_KPARAM_INFO
	.align		4
.L_23:
        /*0058*/ 	.byte	0x04, 0x17
        /*005a*/ 	.short	(.L_25 - .L_24)
.L_24:
        /*005c*/ 	.word	0x00000000
        /*0060*/ 	.short	0x0003
        /*0062*/ 	.short	0x0018
        /*0064*/ 	.byte	0x00, 0xf5, 0x21, 0x00


	//----- nvinfo : EIATTR_KPARAM_INFO
	.align		4
.L_25:
        /*0068*/ 	.byte	0x04, 0x17
        /*006a*/ 	.short	(.L_27 - .L_26)
.L_26:
        /*006c*/ 	.word	0x00000000
        /*0070*/ 	.short	0x0002
        /*0072*/ 	.short	0x0010
        /*0074*/ 	.byte	0x00, 0xf5, 0x21, 0x00


	//----- nvinfo : EIATTR_KPARAM_INFO
	.align		4
.L_27:
        /*0078*/ 	.byte	0x04, 0x17
        /*007a*/ 	.short	(.L_29 - .L_28)
.L_28:
        /*007c*/ 	.word	0x00000000
        /*0080*/ 	.short	0x0001
        /*0082*/ 	.short	0x0008
        /*0084*/ 	.byte	0x00, 0xf5, 0x21, 0x00


	//----- nvinfo : EIATTR_KPARAM_INFO
	.align		4
.L_29:
        /*0088*/ 	.byte	0x04, 0x17
        /*008a*/ 	.short	(.L_31 - .L_30)
.L_30:
        /*008c*/ 	.word	0x00000000
        /*0090*/ 	.short	0x0000
        /*0092*/ 	.short	0x0000
        /*0094*/ 	.byte	0x00, 0xf5, 0x21, 0x00


	//----- nvinfo : EIATTR_SPARSE_MMA_MASK
	.align		4
.L_31:
        /*0098*/ 	.byte	0x03, 0x50
        /*009a*/ 	.short	0x0000


	//----- nvinfo : EIATTR_MAXREG_COUNT
	.align		4
        /*009c*/ 	.byte	0x03, 0x1b
        /*009e*/ 	.short	0x00ff


	//----- nvinfo : EIATTR_NUM_BARRIERS
	.align		4
        /*00a0*/ 	.byte	0x02, 0x4c
        /*00a2*/ 	.byte	0x01
	.zero		1


	//----- nvinfo : EIATTR_MERCURY_ISA_VERSION
	.align		4
        /*00a4*/ 	.byte	0x03, 0x5f
        /*00a6*/ 	.short	0x0101


	//----- nvinfo : EIATTR_VRC_CTA_INIT_COUNT
	.align		4
        /*00a8*/ 	.byte	0x02, 0x4a
	.zero		1
	.zero		1


	//----- nvinfo : EIATTR_EXIT_INSTR_OFFSETS
	.align		4
        /*00ac*/ 	.byte	0x04, 0x1c
        /*00ae*/ 	.short	(.L_33 - .L_32)


	//   ....[0]....
.L_32:
        /*00b0*/ 	.word	0x000017b0


	//   ....[1]....
        /*00b4*/ 	.word	0x00001820


	//----- nvinfo : EIATTR_CRS_STACK_SIZE
	.align		4
.L_33:
        /*00b8*/ 	.byte	0x04, 0x1e
        /*00ba*/ 	.short	(.L_35 - .L_34)
.L_34:
        /*00bc*/ 	.word	0x00000000


	//----- nvinfo : EIATTR_CBANK_PARAM_SIZE
	.align		4
.L_35:
        /*00c0*/ 	.byte	0x03, 0x19
        /*00c2*/ 	.short	0x0038


	//----- nvinfo : EIATTR_PARAM_CBANK
	.align		4
        /*00c4*/ 	.byte	0x04, 0x0a
        /*00c6*/ 	.short	(.L_37 - .L_36)
	.align		4
.L_36:
        /*00c8*/ 	.word	index@(.nv.constant0._Z22stencil3d_tiled_kernelPfPKfS1_S1_S1_ijjj)
        /*00cc*/ 	.short	0x0380
        /*00ce*/ 	.short	0x0038


	//----- nvinfo : EIATTR_SW_WAR
	.align		4
.L_37:
        /*00d0*/ 	.byte	0x04, 0x36
        /*00d2*/ 	.short	(.L_39 - .L_38)
.L_38:
        /*00d4*/ 	.word	0x00000008
.L_39:


//--------------------- .nv.info._Z16stencil3d_kernelPfPKfS1_S1_S1_jjjj --------------------------
	.section	.nv.info._Z16stencil3d_kernelPfPKfS1_S1_S1_jjjj,"",@"SHT_CUDA_INFO"
	.sectionflags	@""
	.align	4


	//----- nvinfo : EIATTR_CUDA_API_VERSION
	.align		4
        /*0000*/ 	.byte	0x04, 0x37
        /*0002*/ 	.short	(.L_41 - .L_40)
.L_40:
        /*0004*/ 	.word	0x00000082


	//----- nvinfo : EIATTR_KPARAM_INFO
	.align		4
.L_41:
        /*0008*/ 	.byte	0x04, 0x17
        /*000a*/ 	.short	(.L_43 - .L_42)
.L_42:
        /*000c*/ 	.word	0x00000000
        /*0010*/ 	.short	0x0008
        /*0012*/ 	.short	0x0034
        /*0014*/ 	.byte	0x00, 0xf0, 0x11, 0x00


	//----- nvinfo : EIATTR_KPARAM_INFO
	.align		4
.L_43:
        /*0018*/ 	.byte	0x04, 0x17
        /*001a*/ 	.short	(.L_45 - .L_44)
.L_44:
        /*001c*/ 	.word	0x00000000
        /*0020*/ 	.short	0x0007
        /*0022*/ 	.short	0x0030
        /*0024*/ 	.byte	0x00, 0xf0, 0x11, 0x00


	//----- nvinfo : EIATTR_KPARAM_INFO
	.align		4
.L_45:
        /*0028*/ 	.byte	0x04, 0x17
        /*002a*/ 	.short	(.L_47 - .L_46)
.L_46:
        /*002c*/ 	.word	0x00000000
        /*0030*/ 	.short	0x0006
        /*0032*/ 	.short	0x002c
        /*0034*/ 	.byte	0x00, 0xf0, 0x11, 0x00


	//----- nvinfo : EIATTR_KPARAM_INFO
	.align		4
.L_47:
        /*0038*/ 	.byte	0x04, 0x17
        /*003a*/ 	.short	(.L_49 - .L_48)
.L_48:
        /*003c*/ 	.word	0x00000000
        /*0040*/ 	.short	0x0005
        /*0042*/ 	.short	0x0028
        /*0044*/ 	.byte	0x00, 0xf0, 0x11, 0x00


	//----- nvinfo : EIATTR_KPARAM_INFO
	.align		4
.L_49:
        /*0048*/ 	.byte	0x04, 0x17
        /*004a*/ 	.short	(.L_51 - .L_50)
.L_50:
        /*004c*/ 	.word	0x00000000
        /*0050*/ 	.short	0x0004
        /*0052*/ 	.short	0x0020
        /*0054*/ 	.byte	0x00, 0xf5, 0x21, 0x00


	//----- nvinfo : EIATTR_KPARAM_INFO
	.align		4
.L_51:
        /*0058*/ 	.byte	0x04, 0x17
        /*005a*/ 	.short	(.L_53 - .L_52)
.L_52:
        /*005c*/ 	.word	0x00000000
        /*0060*/ 	.short	0x0003
        /*0062*/ 	.short	0x0018
        /*0064*/ 	.byte	0x00, 0xf5, 0x21, 0x00


	//----- nvinfo : EIATTR_KPARAM_INFO
	.align		4
.L_53:
        /*0068*/ 	.byte	0x04, 0x17
        /*006a*/ 	.short	(.L_55 - .L_54)
.L_54:
        /*006c*/ 	.word	0x00000000
        /*0070*/ 	.short	0x0002
        /*0072*/ 	.short	0x0010
        /*0074*/ 	.byte	0x00, 0xf5, 0x21, 0x00


	//----- nvinfo : EIATTR_KPARAM_INFO
	.align		4
.L_55:
        /*0078*/ 	.byte	0x04, 0x17
        /*007a*/ 	.short	(.L_57 - .L_56)
.L_56:
        /*007c*/ 	.word	0x00000000
        /*0080*/ 	.short	0x0001
        /*0082*/ 	.short	0x0008
        /*0084*/ 	.byte	0x00, 0xf5, 0x21, 0x00


	//----- nvinfo : EIATTR_KPARAM_INFO
	.align		4
.L_57:
        /*0088*/ 	.byte	0x04, 0x17
        /*008a*/ 	.short	(.L_59 - .L_58)
.L_58:
        /*008c*/ 	.word	0x00000000
        /*0090*/ 	.short	0x0000
        /*0092*/ 	.short	0x0000
        /*0094*/ 	.byte	0x00, 0xf5, 0x21, 0x00


	//----- nvinfo : EIATTR_SPARSE_MMA_MASK
	.align		4
.L_59:
        /*0098*/ 	.byte	0x03, 0x50
        /*009a*/ 	.short	0x0000


	//----- nvinfo : EIATTR_MAXREG_COUNT
	.align		4
        /*009c*/ 	.byte	0x03, 0x1b
        /*009e*/ 	.short	0x00ff


	//----- nvinfo : EIATTR_MERCURY_ISA_VERSION
	.align		4
        /*00a0*/ 	.byte	0x03, 0x5f
        /*00a2*/ 	.short	0x0101


	//----- nvinfo : EIATTR_VRC_CTA_INIT_COUNT
	.align		4
        /*00a4*/ 	.byte	0x02, 0x4a
	.zero		1
	.zero		1


	//----- nvinfo : EIATTR_EXIT_INSTR_OFFSETS
	.align		4
        /*00a8*/ 	.byte	0x04, 0x1c
        /*00aa*/ 	.short	(.L_61 - .L_60)


	//   ....[0]....
.L_60:
        /*00ac*/ 	.word	0x00000cc0


	//   ....[1]....
        /*00b0*/ 	.word	0x00000d10


	//----- nvinfo : EIATTR_CRS_STACK_SIZE
	.align		4
.L_61:
        /*00b4*/ 	.byte	0x04, 0x1e
        /*00b6*/ 	.short	(.L_63 - .L_62)
.L_62:
        /*00b8*/ 	.word	0x00000000


	//----- nvinfo : EIATTR_CBANK_PARAM_SIZE
	.align		4
.L_63:
        /*00bc*/ 	.byte	0x03, 0x19
        /*00be*/ 	.short	0x0038


	//----- nvinfo : EIATTR_PARAM_CBANK
	.align		4
        /*00c0*/ 	.byte	0x04, 0x0a
        /*00c2*/ 	.short	(.L_65 - .L_64)
	.align		4
.L_64:
        /*00c4*/ 	.word	index@(.nv.constant0._Z16stencil3d_kernelPfPKfS1_S1_S1_jjjj)
        /*00c8*/ 	.short	0x0380
        /*00ca*/ 	.short	0x0038


	//----- nvinfo : EIATTR_SW_WAR
	.align		4
.L_65:
        /*00cc*/ 	.byte	0x04, 0x36
        /*00ce*/ 	.short	(.L_67 - .L_66)
.L_66:
        /*00d0*/ 	.word	0x00000008
.L_67:


//--------------------- .nv.callgraph             --------------------------
	.section	.nv.callgraph,"",@"SHT_CUDA_CALLGRAPH"
	.align	4
	.sectionentsize	8
	.align		4
        /*0000*/ 	.word	0x00000000
	.align		4
        /*0004*/ 	.word	0xffffffff
	.align		4
        /*0008*/ 	.word	0x00000000
	.align		4
        /*000c*/ 	.word	0xfffffffe
	.align		4
        /*0010*/ 	.word	0x00000000
	.align		4
        /*0014*/ 	.word	0xfffffffd
	.align		4
        /*0018*/ 	.word	0x00000000
	.align		4
        /*001c*/ 	.word	0xfffffffc


//--------------------- .text._Z22stencil3d_tiled_kernelPfPKfS1_S1_S1_ijjj --------------------------
	.section	.text._Z22stencil3d_tiled_kernelPfPKfS1_S1_S1_ijjj,"ax",@progbits
	.align	128
        .global         _Z22stencil3d_tiled_kernelPfPKfS1_S1_S1_ijjj
        .type           _Z22stencil3d_tiled_kernelPfPKfS1_S1_S1_ijjj,@function
        .size           _Z22stencil3d_tiled_kernelPfPKfS1_S1_S1_ijjj,(.L_x_24 - _Z22stencil3d_tiled_kernelPfPKfS1_S1_S1_ijjj)
        .other          _Z22stencil3d_tiled_kernelPfPKfS1_S1_S1_ijjj,@"STO_CUDA_ENTRY STV_DEFAULT"
_Z22stencil3d_tiled_kernelPfPKfS1_S1_S1_ijjj:
.text._Z22stencil3d_tiled_kernelPfPKfS1_S1_S1_ijjj:
[----:B------:R-:W-:Y:S01]  /*0000*/  LDC R1, c[0x0][0x37c] ;  /* 0x0000df00ff017b82 */ /* 0x000fe20000000800 */
[----:B------:R-:W0:Y:S07]  /*0010*/  S2R R0, SR_TID.Z ;  /* 0x0000000000007919 */ /* 0x000e2e0000002300 */
[----:B------:R-:W1:Y:S01]  /*0020*/  S2UR UR4, SR_CTAID.Y ;  /* 0x00000000000479c3 */ /* 0x000e620000002600 */
[----:B------:R-:W2:Y:S01]  /*0030*/  LDCU.64 UR12, c[0x0][0x358] ;  /* 0x00006b00ff0c77ac */ /* 0x000ea20008000a00 */
[----:B------:R-:W-:Y:S01]  /*0040*/  BSSY.RECONVERGENT B0, `(.L_x_0) ;  /* 0x000003f000007945 */ /* 0x000fe20003800200 */
[----:B------:R-:W3:Y:S01]  /*0050*/  S2R R2, SR_TID.X ;  /* 0x0000000000027919 */ /* 0x000ee20000002100 */
[----:B------:R-:W4:Y:S04]  /*0060*/  S2R R3, SR_TID.Y ;  /* 0x0000000000037919 */ /* 0x000f280000002200 */
[----:B------:R-:W3:Y:S08]  /*0070*/  S2UR UR6, SR_CTAID.X ;  /* 0x00000000000679c3 */ /* 0x000ef00000002500 */
[----:B------:R-:W3:Y:S01]  /*0080*/  LDC R5, c[0x0][0x360] ;  /* 0x0000d800ff057b82 */ /* 0x000ee20000000800 */
[----:B------:R-:W1:Y:S07]  /*0090*/  LDCU UR5, c[0x0][0x364] ;  /* 0x00006c80ff0577ac */ /* 0x000e6e0008000800 */
[----:B------:R-:W5:Y:S01]  /*00a0*/  S2UR UR7, SR_CTAID.Z ;  /* 0x00000000000779c3 */ /* 0x000f620000002700 */
[----:B0-----:R-:W-:-:S07]  /*00b0*/  ISETP.GT.U32.AND P0, PT, R0, 0x11, PT ;  /* 0x000000110000780c */ /* 0x001fce0003f04070 */
[----:B------:R-:W5:Y:S01]  /*00c0*/  LDC R11, c[0x0][0x368] ;  /* 0x0000da00ff0b7b82 */ /* 0x000f620000000800 */
[----:B-1----:R-:W-:Y:S01]  /*00d0*/  UIMAD UR4, UR4, UR5, URZ ;  /* 0x00000005040472a4 */ /* 0x002fe2000f8e02ff */
[----:B---3--:R-:W-:-:S05]  /*00e0*/  IMAD R4, R5, UR6, R2 ;  /* 0x0000000605047c24 */ /* 0x008fca000f8e0202 */
[----:B----4-:R-:W-:Y:S01]  /*00f0*/  IADD3 R5, PT, PT, R3, UR4, RZ ;  /* 0x0000000403057c10 */ /* 0x010fe2000fffe0ff */
[----:B-----5:R-:W-:Y:S01]  /*0100*/  IMAD R7, R11, UR7, R0 ;  /* 0x000000070b077c24 */ /* 0x020fe2000f8e0200 */
[----:B--2---:R-:W-:Y:S06]  /*0110*/  @P0 BRA `(.L_x_1) ;  /* 0x0000000000c40947 */ /* 0x004fec0003800000 */
[----:B------:R-:W0:Y:S01]  /*0120*/  LDC R6, c[0x0][0x3a8] ;  /* 0x0000ea00ff067b82 */ /* 0x000e220000000800 */
[----:B------:R-:W-:Y:S02]  /*0130*/  MOV R10, R0 ;  /* 0x00000000000a7202 */ /* 0x000fe40000000f00 */
[----:B0-----:R-:W-:-:S07]  /*0140*/  IADD3 R6, PT, PT, -R6, UR4, RZ ;  /* 0x0000000406067c10 */ /* 0x001fce000fffe1ff */
.L_x_8:
[----:B------:R-:W-:Y:S01]  /*0150*/  ISETP.GT.U32.AND P0, PT, R3, 0x11, PT ;  /* 0x000000110300780c */ /* 0x000fe20003f04070 */
[----:B------:R-:W-:-:S12]  /*0160*/  BSSY.RECONVERGENT B1, `(.L_x_2) ;  /* 0x0000029000017945 */ /* 0x000fd80003800200 */
[----:B------:R-:W-:Y:S05]  /*0170*/  @P0 BRA `(.L_x_3) ;  /* 0x00000000009c0947 */ /* 0x000fea0003800000 */
[----:B------:R-:W0:Y:S01]  /*0180*/  LDC R8, c[0x0][0x3a8] ;  /* 0x0000ea00ff087b82 */ /* 0x000e220000000800 */
[----:B------:R-:W-:Y:S01]  /*0190*/  MOV R13, R3 ;  /* 0x00000003000d7202 */ /* 0x000fe20000000f00 */
[----:B0-----:R-:W-:-:S05]  /*01a0*/  IMAD R9, R11, UR7, -R8 ;  /* 0x000000070b097c24 */ /* 0x001fca000f8e0a08 */
[----:B------:R-:W-:-:S07]  /*01b0*/  IADD3 R19, PT, PT, R9, R10, RZ ;  /* 0x0000000a09137210 */ /* 0x000fce0007ffe0ff */
.L_x_7:
[----:B------:R-:W-:Y:S01]  /*01c0*/  ISETP.GT.U32.AND P0, PT, R2, 0x11, PT ;  /* 0x000000110200780c */ /* 0x000fe20003f04070 */
[----:B------:R-:W-:Y:S01]  /*01d0*/  BSSY.RECONVERGENT B2, `(.L_x_4) ;  /* 0x000001f000027945 */ /* 0x000fe20003800200 */
[C---:B------:R-:W-:Y:S02]  /*01e0*/  ISETP.GE.U32.AND P1, PT, R13.reuse, 0xa, PT ;  /* 0x0000000a0d00780c */ /* 0x040fe40003f26070 */
[----:B------:R-:W-:-:S09]  /*01f0*/  IADD3 R14, PT, PT, R13, 0x8, RZ ;  /* 0x000000080d0e7810 */ /* 0x000fd20007ffe0ff */
[----:B------:R-:W-:Y:S05]  /*0200*/  @P0 BRA `(.L_x_5) ;  /* 0x00000000006c0947 */ /* 0x000fea0003800000 */
[----:B------:R-:W0:Y:S01]  /*0210*/  S2UR UR6, SR_CgaCtaId ;  /* 0x00000000000679c3 */ /* 0x000e220000008800 */
[----:B------:R-:W1:Y:S01]  /*0220*/  LDCU.64 UR10, c[0x0][0x3a8] ;  /* 0x00007500ff0a77ac */ /* 0x000e620008000a00 */
[----:B------:R-:W-:Y:S01]  /*0230*/  IADD3 R8, PT, PT, R6, R13, RZ ;  /* 0x0000000d06087210 */ /* 0x000fe20007ffe0ff */
[----:B------:R-:W2:Y:S01]  /*0240*/  LDCU.64 UR8, c[0x0][0x3b0] ;  /* 0x00007600ff0877ac */ /* 0x000ea20008000a00 */
[----:B------:R-:W-:Y:S01]  /*0250*/  UMOV UR5, 0x400 ;  /* 0x0000040000057882 */ /* 0x000fe20000000000 */
[----:B-1----:R-:W-:Y:S02]  /*0260*/  IADD3 R15, PT, PT, R4, -UR10, RZ ;  /* 0x8000000a040f7c10 */ /* 0x002fe4000fffe0ff */
[----:B--2---:R-:W-:Y:S01]  /*0270*/  ISETP.GE.U32.AND P0, PT, R8, UR8, PT ;  /* 0x0000000808007c0c */ /* 0x004fe2000bf06070 */
[----:B0-----:R-:W-:Y:S01]  /*0280*/  ULEA UR5, UR6, UR5, 0x18 ;  /* 0x0000000506057291 */ /* 0x001fe2000f8ec0ff */
[C---:B------:R-:W-:Y:S02]  /*0290*/  IMAD R12, R19.reuse, UR8, R8 ;  /* 0x00000008130c7c24 */ /* 0x040fe4000f8e0208 */
[----:B------:R-:W-:-:S02]  /*02a0*/  ISETP.LT.U32.AND P0, PT, R19, UR9, !P0 ;  /* 0x0000000913007c0c */ /* 0x000fc4000c701070 */
[----:B------:R-:W-:Y:S01]  /*02b0*/  IMAD R17, R12, UR11, R15 ;  /* 0x0000000b0c117c24 */ /* 0x000fe2000f8e020f */
[----:B------:R-:W-:-:S05]  /*02c0*/  LEA R9, R2, UR5, 0x2 ;  /* 0x0000000502097c11 */ /* 0x000fca000f8e10ff */
[----:B------:R-:W-:-:S04]  /*02d0*/  IMAD R8, R10, 0x510, R9 ;  /* 0x000005100a087824 */ /* 0x000fc800078e0209 */
[----:B------:R-:W-:Y:S01]  /*02e0*/  IMAD R12, R13, 0x48, R8 ;  /* 0x000000480d0c7824 */ /* 0x000fe200078e0208 */
[----:B------:R-:W-:-:S07]  /*02f0*/  MOV R13, R2 ;  /* 0x00000002000d7202 */ /* 0x000fce0000000f00 */
.L_x_6:
[----:B------:R-:W0:Y:S02]  /*0300*/  LDCU UR5, c[0x0][0x3ac] ;  /* 0x00007580ff0577ac */ /* 0x000e240008000800 */
[----:B0-----:R-:W-:-:S13]  /*0310*/  ISETP.GE.U32.OR P2, PT, R15, UR5, !P0 ;  /* 0x000000050f007c0c */ /* 0x001fda000c746470 */
[----:B------:R-:W0:Y:S02]  /*0320*/  @!P2 LDC.64 R8, c[0x0][0x388] ;  /* 0x0000e200ff08ab82 */ /* 0x000e240000000a00 */
[----:B0-----:R-:W-:-:S06]  /*0330*/  @!P2 IMAD.WIDE.U32 R8, R17, 0x4, R8 ;  /* 0x000000041108a825 */ /* 0x001fcc00078e0008 */
[----:B------:R-:W2:Y:S01]  /*0340*/  @!P2 LDG.E R9, desc[UR12][R8.64] ;  /* 0x0000000c0809a981 */ /* 0x000ea2000c1e1900 */
[----:B------:R-:W-:Y:S02]  /*0350*/  IADD3 R15, PT, PT, R15, 0x8, RZ ;  /* 0x000000080f0f7810 */ /* 0x000fe40007ffe0ff */
[----:B------:R-:W-:Y:S01]  /*0360*/  IADD3 R17, PT, PT, R17, 0x8, RZ ;  /* 0x0000000811117810 */ /* 0x000fe20007ffe0ff */
[----:B--2---:R0:W-:Y:S01]  /*0370*/  @!P2 STS [R12], R9 ;  /* 0x000000090c00a388 */ /* 0x0041e20000000800 */
[C---:B------:R-:W-:Y:S02]  /*0380*/  ISETP.GE.U32.AND P2, PT, R13.reuse, 0xa, PT ;  /* 0x0000000a0d00780c */ /* 0x040fe40003f46070 */
[----:B------:R-:W-:Y:S02]  /*0390*/  IADD3 R13, PT, PT, R13, 0x8, RZ ;  /* 0x000000080d0d7810 */ /* 0x000fe40007ffe0ff */
[----:B0-----:R-:W-:-:S09]  /*03a0*/  IADD3 R12, PT, PT, R12, 0x20, RZ ;  /* 0x000000200c0c7810 */ /* 0x001fd20007ffe0ff */
[----:B------:R-:W-:Y:S05]  /*03b0*/  @!P2 BRA `(.L_x_6) ;  /* 0xfffffffc00d0a947 */ /* 0x000fea000383ffff */
.L_x_5:
[----:B------:R-:W-:Y:S05]  /*03c0*/  BSYNC.RECONVERGENT B2 ;  /* 0x0000000000027941 */ /* 0x000fea0003800200 */
.L_x_4:
[----:B------:R-:W-:Y:S01]  /*03d0*/  MOV R13, R14 ;  /* 0x0000000e000d7202 */ /* 0x000fe20000000f00 */
[----:B------:R-:W-:Y:S06]  /*03e0*/  @!P1 BRA `(.L_x_7) ;  /* 0xfffffffc00749947 */ /* 0x000fec000383ffff */
.L_x_3:
[----:B------:R-:W-:Y:S05]  /*03f0*/  BSYNC.RECONVERGENT B1 ;  /* 0x0000000000017941 */ /* 0x000fea0003800200 */
.L_x_2:
[C---:B------:R-:W-:Y:S02]  /*0400*/  ISETP.GE.U32.AND P0, PT, R10.reuse, 0xa, PT ;  /* 0x0000000a0a00780c */ /* 0x040fe40003f06070 */
[----:B------:R-:W-:-:S11]  /*0410*/  IADD3 R10, PT, PT, R10, 0x8, RZ ;  /* 0x000000080a0a7810 */ /* 0x000fd60007ffe0ff */
[----:B------:R-:W-:Y:S05]  /*0420*/  @!P0 BRA `(.L_x_8) ;  /* 0xfffffffc00488947 */ /* 0x000fea000383ffff */
.L_x_1:
[----:B------:R-:W-:Y:S05]  /*0430*/  BSYNC.RECONVERGENT B0 ;  /* 0x0000000000007941 */ /* 0x000fea0003800200 */
.L_x_0:
[----:B------:R-:W0:Y:S01]  /*0440*/  LDC.64 R8, c[0x0][0x3a8] ;  /* 0x0000ea00ff087b82 */ /* 0x000e220000000a00 */
[----:B------:R-:W-:Y:S01]  /*0450*/  VIMNMX.U32 R13, PT, PT, R4, R5, PT ;  /* 0x00000005040d7248 */ /* 0x000fe20003fe0000 */
[----:B------:R-:W1:Y:S01]  /*0460*/  LDCU UR4, c[0x0][0x3b4] ;  /* 0x00007680ff0477ac */ /* 0x000e620008000800 */
[----:B------:R-:W-:Y:S01]  /*0470*/  BSSY.RECONVERGENT B0, `(.L_x_9) ;  /* 0x000012e000007945 */ /* 0x000fe20003800200 */
[----:B0-----:R-:W-:-:S04]  /*0480*/  IADD3 R11, PT, PT, -R8, R9, RZ ;  /* 0x00000009080b7210 */ /* 0x001fc80007ffe1ff */
[----:B------:R-:W-:Y:S01]  /*0490*/  BAR.SYNC.DEFER_BLOCKING 0x0 ;  /* 0x0000000000007b1d */ /* 0x000fe20000010000 */
[----:B------:R-:W-:-:S04]  /*04a0*/  ISETP.GE.U32.AND P0, PT, R4, R11, PT ;  /* 0x0000000b0400720c */ /* 0x000fc80003f06070 */
[----:B------:R-:W-:-:S13]  /*04b0*/  ISETP.LT.U32.OR P0, PT, R13, R8, P0 ;  /* 0x000000080d00720c */ /* 0x000fda0000701470 */
[----:B------:R-:W0:Y:S02]  /*04c0*/  @!P0 LDC R11, c[0x0][0x3b0] ;  /* 0x0000ec00ff0b8b82 */ /* 0x000e240000000800 */
[----:B0-----:R-:W-:-:S04]  /*04d0*/  @!P0 IADD3 R6, PT, PT, -R8, R11, RZ ;  /* 0x0000000b08068210 */ /* 0x001fc80007ffe1ff */
[----:B------:R-:W-:Y:S02]  /*04e0*/  ISETP.LT.U32.AND P0, PT, R5, R6, !P0 ;  /* 0x000000060500720c */ /* 0x000fe40004701070 */
[----:B-1----:R-:W-:Y:S02]  /*04f0*/  IADD3 R6, PT, PT, -R8, UR4, RZ ;  /* 0x0000000408067c10 */ /* 0x002fe4000fffe1ff */
[----:B------:R-:W-:-:S04]  /*0500*/  ISETP.LT.U32.OR P0, PT, R7, R8, !P0 ;  /* 0x000000080700720c */ /* 0x000fc80004701470 */
[----:B------:R-:W-:-:S13]  /*0510*/  ISETP.GE.U32.OR P0, PT, R7, R6, P0 ;  /* 0x000000060700720c */ /* 0x000fda0000706470 */
[----:B------:R-:W-:Y:S05]  /*0520*/  @!P0 BRA `(.L_x_10) ;  /* 0x0000000000208947 */ /* 0x000fea0003800000 */
[----:B------:R-:W0:Y:S01]  /*0530*/  LDCU UR4, c[0x0][0x3b0] ;  /* 0x00007600ff0477ac */ /* 0x000e220008000800 */
[----:B------:R-:W1:Y:S01]  /*0540*/  LDC.64 R2, c[0x0][0x388] ;  /* 0x0000e200ff027b82 */ /* 0x000e620000000a00 */
[----:B------:R-:W-:Y:S02]  /*0550*/  IMAD R6, R5, R9, R4 ;  /* 0x0000000905067224 */ /* 0x000fe400078e0204 */
[----:B0-----:R-:W-:-:S04]  /*0560*/  IMAD R0, R9, UR4, RZ ;  /* 0x0000000409007c24 */ /* 0x001fc8000f8e02ff */
[----:B------:R-:W-:-:S04]  /*0570*/  IMAD R9, R7, R0, R6 ;  /* 0x0000000007097224 */ /* 0x000fc800078e0206 */
[----:B-1----:R-:W-:-:S05]  /*0580*/  IMAD.WIDE.U32 R2, R9, 0x4, R2 ;  /* 0x0000000409027825 */ /* 0x002fca00078e0002 */
[----:B------:R0:W5:Y:S01]  /*0590*/  LDG.E R9, desc[UR12][R2.64] ;  /* 0x0000000c02097981 */ /* 0x000162000c1e1900 */
[----:B------:R-:W-:Y:S05]  /*05a0*/  BRA `(.L_x_11) ;  /* 0x0000001000687947 */ /* 0x000fea0003800000 */
.L_x_10:
[----:B------:R-:W-:Y:S01]  /*05b0*/  IADD3 R15, PT, PT, -R8, RZ, RZ ;  /* 0x000000ff080f7210 */ /* 0x000fe20007ffe1ff */
[----:B------:R-:W-:-:S03]  /*05c0*/  HFMA2 R9, -RZ, RZ, 0, 0 ;  /* 0x00000000ff097431 */ /* 0x000fc600000001ff */
[----:B------:R-:W-:-:S13]  /*05d0*/  ISETP.GE.AND P0, PT, R8, R15, PT ;  /* 0x0000000f0800720c */ /* 0x000fda0003f06270 */
[----:B------:R-:W-:Y:S05]  /*05e0*/  @!P0 BRA `(.L_x_11) ;  /* 0x0000001000588947 */ /* 0x000fea0003800000 */
[----:B------:R-:W-:Y:S02]  /*05f0*/  SHF.L.U32 R6, R8, 0x1, RZ ;  /* 0x0000000108067819 */ /* 0x000fe400000006ff */
[----:B------:R-:W-:Y:S02]  /*0600*/  MOV R11, R15 ;  /* 0x0000000f000b7202 */ /* 0x000fe40000000f00 */
[----:B------:R-:W-:Y:S02]  /*0610*/  ISETP.GE.U32.AND P0, PT, R6, 0x7, PT ;  /* 0x000000070600780c */ /* 0x000fe40003f06070 */
[----:B------:R-:W-:-:S11]  /*0620*/  MOV R26, RZ ;  /* 0x000000ff001a7202 */ /* 0x000fd60000000f00 */
[----:B------:R-:W-:Y:S05]  /*0630*/  @!P0 BRA `(.L_x_12) ;  /* 0x0000000800008947 */ /* 0x000fea0003800000 */
[----:B------:R-:W0:Y:S01]  /*0640*/  S2R R14, SR_CgaCtaId ;  /* 0x00000000000e7919 */ /* 0x000e220000008800 */
[----:B------:R-:W1:Y:S01]  /*0650*/  LDCU.128 UR4, c[0x0][0x390] ;  /* 0x00007200ff0477ac */ /* 0x000e620008000c00 */
[----:B------:R-:W-:Y:S01]  /*0660*/  IMAD R9, R0, 0x510, RZ ;  /* 0x0000051000097824 */ /* 0x000fe200078e02ff */
[----:B------:R-:W-:Y:S01]  /*0670*/  MOV R11, 0x400 ;  /* 0x00000400000b7802 */ /* 0x000fe20000000f00 */
[----:B------:R-:W-:Y:S01]  /*0680*/  HFMA2 R26, -RZ, RZ, 0, 0 ;  /* 0x00000000ff1a7431 */ /* 0x000fe200000001ff */
[----:B------:R-:W2:Y:S01]  /*0690*/  LDCU.64 UR10, c[0x0][0x3a0] ;  /* 0x00007400ff0a77ac */ /* 0x000ea20008000a00 */
[C-C-:B------:R-:W-:Y:S02]  /*06a0*/  IMAD R10, R8.reuse, 0x4c, R9.reuse ;  /* 0x0000004c080a7824 */ /* 0x140fe400078e0209 */
[C-C-:B------:R-:W-:Y:S02]  /*06b0*/  IMAD R12, R8.reuse, 0x514, R9.reuse ;  /* 0x00000514080c7824 */ /* 0x140fe400078e0209 */
[----:B------:R-:W-:-:S02]  /*06c0*/  IMAD R8, R8, 0x558, R9 ;  /* 0x0000055808087824 */ /* 0x000fc400078e0209 */
[C---:B------:R-:W-:Y:S02]  /*06d0*/  IMAD R9, R3.reuse, 0x48, R10 ;  /* 0x0000004803097824 */ /* 0x040fe400078e020a */
[----:B------:R-:W-:Y:S01]  /*06e0*/  IMAD R13, R3, 0x48, R8 ;  /* 0x00000048030d7824 */ /* 0x000fe200078e0208 */
[----:B------:R-:W-:Y:S02]  /*06f0*/  IADD3 R8, PT, PT, R6, 0x1, RZ ;  /* 0x0000000106087810 */ /* 0x000fe40007ffe0ff */
[C---:B------:R-:W-:Y:S01]  /*0700*/  LEA R9, R2.reuse, R9, 0x2 ;  /* 0x0000000902097211 */ /* 0x040fe200078e10ff */
[----:B-1----:R-:W-:Y:S01]  /*0710*/  UIADD3 UR8, UP0, UPT, UR4, 0x10, URZ ;  /* 0x0000001004087890 */ /* 0x002fe2000ff1e0ff */
[----:B------:R-:W-:Y:S01]  /*0720*/  LEA R13, R2, R13, 0x2 ;  /* 0x0000000d020d7211 */ /* 0x000fe200078e10ff */
[----:B------:R-:W-:Y:S01]  /*0730*/  UIADD3 UR6, UP1, UPT, UR6, 0x10, URZ ;  /* 0x0000001006067890 */ /* 0x000fe2000ff3e0ff */
[----:B------:R-:W-:Y:S01]  /*0740*/  LOP3.LUT R8, R8, 0xfffffff8, RZ, 0xc0, !PT ;  /* 0xfffffff808087812 */ /* 0x000fe200078ec0ff */
[----:B------:R-:W-:-:S02]  /*0750*/  UIADD3.X UR9, UPT, UPT, URZ, UR5, URZ, UP0, !UPT ;  /* 0x00000005ff097290 */ /* 0x000fc400087fe4ff */
[----:B--2---:R-:W-:Y:S01]  /*0760*/  UIADD3 UR4, UP0, UPT, UR10, 0x10, URZ ;  /* 0x000000100a047890 */ /* 0x004fe2000ff1e0ff */
[----:B------:R-:W-:Y:S01]  /*0770*/  IADD3 R18, PT, PT, -R8, RZ, RZ ;  /* 0x000000ff08127210 */ /* 0x000fe20007ffe1ff */
[----:B------:R-:W-:Y:S01]  /*0780*/  UIADD3.X UR7, UPT, UPT, URZ, UR7, URZ, UP1, !UPT ;  /* 0x00000007ff077290 */ /* 0x000fe20008ffe4ff */
[----:B------:R-:W-:Y:S01]  /*0790*/  MOV R8, UR6 ;  /* 0x0000000600087c02 */ /* 0x000fe20008000f00 */
[----:B------:R-:W-:Y:S01]  /*07a0*/  UIADD3.X UR5, UPT, UPT, URZ, UR11, URZ, UP0, !UPT ;  /* 0x0000000bff057290 */ /* 0x000fe200087fe4ff */
[----:B0-----:R-:W-:Y:S01]  /*07b0*/  LEA R14, R14, R11, 0x18 ;  /* 0x0000000b0e0e7211 */ /* 0x001fe200078ec0ff */
[----:B------:R-:W-:Y:S01]  /*07c0*/  IMAD R11, R3, 0x48, R12 ;  /* 0x00000048030b7824 */ /* 0x000fe200078e020c */
[----:B------:R-:W-:Y:S02]  /*07d0*/  MOV R12, UR8 ;  /* 0x00000008000c7c02 */ /* 0x000fe40008000f00 */
[----:B------:R-:W-:Y:S02]  /*07e0*/  IADD3 R17, PT, PT, R9, 0x1440, R14 ;  /* 0x0000144009117810 */ /* 0x000fe40007ffe00e */
[----:B------:R-:W-:-:S02]  /*07f0*/  LEA R11, R2, R11, 0x2 ;  /* 0x0000000b020b7211 */ /* 0x000fc400078e10ff */
[--C-:B------:R-:W-:Y:S02]  /*0800*/  IADD3 R16, PT, PT, R13, 0x10, R14.reuse ;  /* 0x000000100d107810 */ /* 0x100fe40007ffe00e */
[----:B------:R-:W-:Y:S02]  /*0810*/  IADD3 R10, PT, PT, R11, 0x120, R14 ;  /* 0x000001200b0a7810 */ /* 0x000fe40007ffe00e */
[----:B------:R-:W-:Y:S02]  /*0820*/  MOV R11, R15 ;  /* 0x0000000f000b7202 */ /* 0x000fe40000000f00 */
[----:B------:R-:W-:Y:S02]  /*0830*/  MOV R14, UR4 ;  /* 0x00000004000e7c02 */ /* 0x000fe40008000f00 */
[----:B------:R-:W-:Y:S02]  /*0840*/  MOV R13, UR9 ;  /* 0x00000009000d7c02 */ /* 0x000fe40008000f00 */
[----:B------:R-:W-:-:S02]  /*0850*/  MOV R9, UR7 ;  /* 0x0000000700097c02 */ /* 0x000fc40008000f00 */
[----:B------:R-:W-:-:S07]  /*0860*/  MOV R15, UR5 ;  /* 0x00000005000f7c02 */ /* 0x000fce0008000f00 */
.L_x_13:
[----:B------:R-:W2:Y:S04]  /*0870*/  LDG.E R22, desc[UR12][R8.64+-0x10] ;  /* 0xfffff00c08167981 */ /* 0x000ea8000c1e1900 */
[----:B------:R-:W3:Y:S04]  /*0880*/  LDG.E R23, desc[UR12][R12.64+-0x10] ;  /* 0xfffff00c0c177981 */ /* 0x000ee8000c1e1900 */
[----:B------:R-:W4:Y:S04]  /*0890*/  LDG.E R19, desc[UR12][R14.64+-0x10] ;  /* 0xfffff00c0e137981 */ /* 0x000f28000c1e1900 */
[----:B------:R-:W5:Y:S04]  /*08a0*/  LDG.E R20, desc[UR12][R8.64+-0xc] ;  /* 0xfffff40c08147981 */ /* 0x000f68000c1e1900 */
[----:B------:R-:W2:Y:S04]  /*08b0*/  LDS R25, [R10+-0x120] ;  /* 0xfffee0000a197984 */ /* 0x000ea80000000800 */
[----:B------:R-:W5:Y:S04]  /*08c0*/  LDG.E R21, desc[UR12][R12.64+-0xc] ;  /* 0xfffff40c0c157981 */ /* 0x000f68000c1e1900 */
[----:B------:R-:W3:Y:S01]  /*08d0*/  LDS R24, [R16+-0x10] ;  /* 0xfffff00010187984 */ /* 0x000ee20000000800 */
[----:B--2---:R-:W-:-:S03]  /*08e0*/  FMUL R28, R22, R25 ;  /* 0x00000019161c7220 */ /* 0x004fc60000400000 */
[----:B------:R-:W2:Y:S01]  /*08f0*/  LDG.E R22, desc[UR12][R14.64+-0xc] ;  /* 0xfffff40c0e167981 */ /* 0x000ea2000c1e1900 */
[----:B---3--:R-:W-:-:S03]  /*0900*/  FFMA R24, R23, R24, R28 ;  /* 0x0000001817187223 */ /* 0x008fc6000000001c */
[----:B------:R-:W3:Y:S04]  /*0910*/  LDG.E R23, desc[UR12][R8.64+-0x8] ;  /* 0xfffff80c08177981 */ /* 0x000ee8000c1e1900 */
[----:B------:R-:W4:Y:S02]  /*0920*/  LDS R25, [R17+-0x1440] ;  /* 0xffebc00011197984 */ /* 0x000f240000000800 */
[----:B----4-:R-:W-:Y:S02]  /*0930*/  FFMA R19, R19, R25, R24 ;  /* 0x0000001913137223 */ /* 0x010fe40000000018 */
[----:B------:R-:W4:Y:S04]  /*0940*/  LDG.E R24, desc[UR12][R12.64+-0x8] ;  /* 0xfffff80c0c187981 */ /* 0x000f28000c1e1900 */
[----:B------:R-:W5:Y:S02]  /*0950*/  LDS R25, [R10+-0xd8] ;  /* 0xffff28000a197984 */ /* 0x000f640000000800 */
[----:B-----5:R-:W-:-:S02]  /*0960*/  FMUL R28, R20, R25 ;  /* 0x00000019141c7220 */ /* 0x020fc40000400000 */
[----:B------:R-:W0:Y:S02]  /*0970*/  LDS R20, [R16+-0xc] ;  /* 0xfffff40010147984 */ /* 0x000e240000000800 */
[----:B0-----:R-:W-:Y:S02]  /*0980*/  FFMA R21, R21, R20, R28 ;  /* 0x0000001415157223 */ /* 0x001fe4000000001c */
[----:B------:R-:W2:Y:S02]  /*0990*/  LDS R20, [R17+-0xf30] ;  /* 0xfff0d00011147984 */ /* 0x000ea40000000800 */
[----:B--2---:R-:W-:Y:S02]  /*09a0*/  FFMA R20, R22, R20, R21 ;  /* 0x0000001416147223 */ /* 0x004fe40000000015 */
[----:B------:R-:W3:Y:S04]  /*09b0*/  LDS R22, [R10+-0x90] ;  /* 0xffff70000a167984 */ /* 0x000ee80000000800 */
[----:B------:R-:W2:Y:S01]  /*09c0*/  LDG.E R21, desc[UR12][R14.64+-0x8] ;  /* 0xfffff80c0e157981 */ /* 0x000ea2000c1e1900 */
[----:B---3--:R-:W-:-:S03]  /*09d0*/  FMUL R25, R23, R22 ;  /* 0x0000001617197220 */ /* 0x008fc60000400000 */
[----:B------:R-:W4:Y:S04]  /*09e0*/  LDS R23, [R16+-0x8] ;  /* 0xfffff80010177984 */ /* 0x000f280000000800 */
[----:B------:R-:W3:Y:S01]  /*09f0*/  LDG.E R22, desc[UR12][R8.64+-0x4] ;  /* 0xfffffc0c08167981 */ /* 0x000ee2000c1e1900 */
[----:B----4-:R-:W-:-:S03]  /*0a00*/  FFMA R28, R24, R23, R25 ;  /* 0x00000017181c7223 */ /* 0x010fc60000000019 */
[----:B------:R-:W4:Y:S04]  /*0a10*/  LDG.E R24, desc[UR12][R12.64+-0x4] ;  /* 0xfffffc0c0c187981 */ /* 0x000f28000c1e1900 */
[----:B------:R-:W5:Y:S04]  /*0a20*/  LDG.E R23, desc[UR12][R14.64+-0x4] ;  /* 0xfffffc0c0e177981 */ /* 0x000f68000c1e1900 */
[----:B------:R-:W2:Y:S02]  /*0a30*/  LDS R25, [R17+-0xa20] ;  /* 0xfff5e00011197984 */ /* 0x000ea40000000800 */
[----:B--2---:R-:W-:-:S02]  /*0a40*/  FFMA R21, R21, R25, R28 ;  /* 0x0000001915157223 */ /* 0x004fc4000000001c */
[----:B------:R-:W3:Y:S04]  /*0a50*/  LDS R25, [R10+-0x48] ;  /* 0xffffb8000a197984 */ /* 0x000ee80000000800 */
[----:B------:R-:W-:Y:S01]  /*0a60*/  LDS R28, [R10] ;  /* 0x000000000a1c7984 */ /* 0x000fe20000000800 */
[----:B---3--:R-:W-:-:S03]  /*0a70*/  FMUL R27, R22, R25 ;  /* 0x00000019161b7220 */ /* 0x008fc60000400000 */
[----:B------:R-:W4:Y:S02]  /*0a80*/  LDS R25, [R16+-0x4] ;  /* 0xfffffc0010197984 */ /* 0x000f240000000800 */
[----:B----4-:R-:W-:Y:S02]  /*0a90*/  FFMA R22, R24, R25, R27 ;  /* 0x0000001918167223 */ /* 0x010fe4000000001b */
[----:B------:R-:W2:Y:S04]  /*0aa0*/  LDG.E R25, desc[UR12][R8.64] ;  /* 0x0000000c08197981 */ /* 0x000ea8000c1e1900 */
[----:B------:R-:W3:Y:S04]  /*0ab0*/  LDG.E R27, desc[UR12][R12.64] ;  /* 0x0000000c0c1b7981 */ /* 0x000ee8000c1e1900 */
[----:B------:R-:W5:Y:S02]  /*0ac0*/  LDS R24, [R17+-0x510] ;  /* 0xfffaf00011187984 */ /* 0x000f640000000800 */
[----:B-----5:R-:W-:-:S02]  /*0ad0*/  FFMA R22, R23, R24, R22 ;  /* 0x0000001817167223 */ /* 0x020fc40000000016 */
[----:B------:R-:W4:Y:S04]  /*0ae0*/  LDG.E R23, desc[UR12][R14.64] ;  /* 0x0000000c0e177981 */ /* 0x000f28000c1e1900 */
[----:B------:R-:W5:Y:S01]  /*0af0*/  LDG.E R24, desc[UR12][R8.64+0x4] ;  /* 0x0000040c08187981 */ /* 0x000f62000c1e1900 */
[----:B--2---:R-:W-:-:S03]  /*0b00*/  FMUL R25, R25, R28 ;  /* 0x0000001c19197220 */ /* 0x004fc60000400000 */
[----:B------:R-:W3:Y:S02]  /*0b10*/  LDS R28, [R16] ;  /* 0x00000000101c7984 */ /* 0x000ee40000000800 */
[----:B---3--:R-:W-:Y:S01]  /*0b20*/  FFMA R28, R27, R28, R25 ;  /* 0x0000001c1b1c7223 */ /* 0x008fe20000000019 */
[----:B------:R-:W-:Y:S01]  /*0b30*/  FADD R27, R19, R26 ;  /* 0x0000001a131b7221 */ /* 0x000fe20000000000 */
[----:B------:R-:W4:Y:S04]  /*0b40*/  LDS R25, [R17] ;  /* 0x0000000011197984 */ /* 0x000f280000000800 */
[----:B------:R-:W2:Y:S04]  /*0b50*/  LDG.E R19, desc[UR12][R12.64+0x4] ;  /* 0x0000040c0c137981 */ /* 0x000ea8000c1e1900 */
[----:B------:R-:W3:Y:S01]  /*0b60*/  LDG.E R26, desc[UR12][R14.64+0x4] ;  /* 0x0000040c0e1a7981 */ /* 0x000ee2000c1e1900 */
[----:B----4-:R-:W-:-:S03]  /*0b70*/  FFMA R23, R23, R25, R28 ;  /* 0x0000001917177223 */ /* 0x010fc6000000001c */
[----:B------:R-:W5:Y:S04]  /*0b80*/  LDS R25, [R10+0x48] ;  /* 0x000048000a197984 */ /* 0x000f680000000800 */
[----:B------:R-:W2:Y:S01]  /*0b90*/  LDS R28, [R16+0x4] ;  /* 0x00000400101c7984 */ /* 0x000ea20000000800 */
[----:B-----5:R-:W-:-:S03]  /*0ba0*/  FMUL R29, R24, R25 ;  /* 0x00000019181d7220 */ /* 0x020fc60000400000 */
[----:B------:R-:W4:Y:S04]  /*0bb0*/  LDG.E R24, desc[UR12][R8.64+0x8] ;  /* 0x0000080c08187981 */ /* 0x000f28000c1e1900 */
[----:B------:R-:W5:Y:S01]  /*0bc0*/  LDG.E R25, desc[UR12][R12.64+0x8] ;  /* 0x0000080c0c197981 */ /* 0x000f62000c1e1900 */
[----:B--2---:R-:W-:-:S03]  /*0bd0*/  FFMA R19, R19, R28, R29 ;  /* 0x0000001c13137223 */ /* 0x004fc6000000001d */
[----:B------:R-:W3:Y:S02]  /*0be0*/  LDS R28, [R17+0x510] ;  /* 0x00051000111c7984 */ /* 0x000ee40000000800 */
[----:B---3--:R-:W-:Y:S01]  /*0bf0*/  FFMA R19, R26, R28, R19 ;  /* 0x0000001c1a137223 */ /* 0x008fe20000000013 */
[----:B------:R-:W-:Y:S01]  /*0c00*/  FADD R26, R27, R20 ;  /* 0x000000141b1a7221 */ /* 0x000fe20000000000 */
[----:B------:R-:W-:Y:S04]  /*0c10*/  LDS R28, [R16+0x8] ;  /* 0x00000800101c7984 */ /* 0x000fe80000000800 */
[----:B------:R-:W4:Y:S04]  /*0c20*/  LDS R27, [R10+0x90] ;  /* 0x000090000a1b7984 */ /* 0x000f280000000800 */
[----:B------:R-:W2:Y:S01]  /*0c30*/  LDG.E R20, desc[UR12][R8.64+0xc] ;  /* 0x00000c0c08147981 */ /* 0x000ea2000c1e1900 */
[----:B----4-:R-:W-:-:S04]  /*0c40*/  FMUL R24, R24, R27 ;  /* 0x0000001b18187220 */ /* 0x010fc80000400000 */
[----:B-----5:R-:W-:Y:S02]  /*0c50*/  FFMA R28, R25, R28, R24 ;  /* 0x0000001c191c7223 */ /* 0x020fe40000000018 */
[----:B------:R-:W3:Y:S01]  /*0c60*/  LDG.E R25, desc[UR12][R14.64+0x8] ;  /* 0x0000080c0e197981 */ /* 0x000ee2000c1e1900 */
[----:B------:R-:W-:-:S03]  /*0c70*/  FADD R27, R26, R21 ;  /* 0x000000151a1b7221 */ /* 0x000fc60000000000 */
[----:B------:R0:W4:Y:S04]  /*0c80*/  LDG.E R21, desc[UR12][R12.64+0xc] ;  /* 0x00000c0c0c157981 */ /* 0x000128000c1e1900 */
[----:B------:R1:W5:Y:S04]  /*0c90*/  LDG.E R24, desc[UR12][R14.64+0xc] ;  /* 0x00000c0c0e187981 */ /* 0x000368000c1e1900 */
[----:B------:R-:W-:Y:S01]  /*0ca0*/  LDS R26, [R17+0xa20] ;  /* 0x000a2000111a7984 */ /* 0x000fe20000000800 */
[----:B------:R-:W-:-:S04]  /*0cb0*/  FADD R22, R27, R22 ;  /* 0x000000161b167221 */ /* 0x000fc80000000000 */
[----:B------:R-:W-:Y:S02]  /*0cc0*/  FADD R22, R22, R23 ;  /* 0x0000001716167221 */ /* 0x000fe40000000000 */
[----:B------:R1:W2:Y:S01]  /*0cd0*/  LDS R23, [R10+0xd8] ;  /* 0x0000d8000a177984 */ /* 0x0002a20000000800 */
[----:B0-----:R-:W-:Y:S02]  /*0ce0*/  IADD3 R12, P0, PT, R12, 0x20, RZ ;  /* 0x000000200c0c7810 */ /* 0x001fe40007f1e0ff */
[----:B------:R-:W-:Y:S02]  /*0cf0*/  IADD3 R18, PT, PT, R18, 0x8, RZ ;  /* 0x0000000812127810 */ /* 0x000fe40007ffe0ff */
[----:B------:R-:W-:Y:S02]  /*0d00*/  IADD3.X R13, PT, PT, RZ, R13, RZ, P0, !PT ;  /* 0x0000000dff0d7210 */ /* 0x000fe400007fe4ff */
[----:B------:R-:W-:-:S04]  /*0d10*/  IADD3 R8, P0, PT, R8, 0x20, RZ ;  /* 0x0000002008087810 */ /* 0x000fc80007f1e0ff */
[----:B------:R-:W-:Y:S02]  /*0d20*/  IADD3.X R9, PT, PT, RZ, R9, RZ, P0, !PT ;  /* 0x00000009ff097210 */ /* 0x000fe400007fe4ff */
[----:B------:R-:W-:Y:S02]  /*0d30*/  ISETP.NE.AND P0, PT, R18, RZ, PT ;  /* 0x000000ff1200720c */ /* 0x000fe40003f05270 */
[----:B-1----:R-:W-:Y:S02]  /*0d40*/  IADD3 R14, P1, PT, R14, 0x20, RZ ;  /* 0x000000200e0e7810 */ /* 0x002fe40007f3e0ff */
[----:B------:R-:W-:Y:S02]  /*0d50*/  IADD3 R11, PT, PT, R11, 0x8, RZ ;  /* 0x000000080b0b7810 */ /* 0x000fe40007ffe0ff */
[----:B------:R-:W-:Y:S02]  /*0d60*/  IADD3.X R15, PT, PT, RZ, R15, RZ, P1, !PT ;  /* 0x0000000fff0f7210 */ /* 0x000fe40000ffe4ff */
[----:B------:R-:W-:Y:S01]  /*0d70*/  IADD3 R10, PT, PT, R10, 0x240, RZ ;  /* 0x000002400a0a7810 */ /* 0x000fe20007ffe0ff */
[----:B--2---:R-:W-:Y:S01]  /*0d80*/  FMUL R20, R20, R23 ;  /* 0x0000001714147220 */ /* 0x004fe20000400000 */
[----:B---3--:R-:W-:Y:S01]  /*0d90*/  FFMA R25, R25, R26, R28 ;  /* 0x0000001a19197223 */ /* 0x008fe2000000001c */
[----:B------:R-:W-:-:S02]  /*0da0*/  FADD R26, R22, R19 ;  /* 0x00000013161a7221 */ /* 0x000fc40000000000 */
[----:B------:R0:W4:Y:S04]  /*0db0*/  LDS R22, [R16+0xc] ;  /* 0x00000c0010167984 */ /* 0x0001280000000800 */
[----:B------:R1:W5:Y:S01]  /*0dc0*/  LDS R19, [R17+0xf30] ;  /* 0x000f300011137984 */ /* 0x0003620000000800 */
[----:B------:R-:W-:Y:S01]  /*0dd0*/  FADD R25, R26, R25 ;  /* 0x000000191a197221 */ /* 0x000fe20000000000 */
[----:B0-----:R-:W-:Y:S02]  /*0de0*/  IADD3 R16, PT, PT, R16, 0x20, RZ ;  /* 0x0000002010107810 */ /* 0x001fe40007ffe0ff */
[----:B-1----:R-:W-:Y:S01]  /*0df0*/  IADD3 R17, PT, PT, R17, 0x2880, RZ ;  /* 0x0000288011117810 */ /* 0x002fe20007ffe0ff */
[----:B----4-:R-:W-:-:S04]  /*0e00*/  FFMA R21, R21, R22, R20 ;  /* 0x0000001615157223 */ /* 0x010fc80000000014 */
[----:B-----5:R-:W-:-:S04]  /*0e10*/  FFMA R24, R24, R19, R21 ;  /* 0x0000001318187223 */ /* 0x020fc80000000015 */
[----:B------:R-:W-:Y:S01]  /*0e20*/  FADD R26, R25, R24 ;  /* 0x00000018191a7221 */ /* 0x000fe20000000000 */
[----:B------:R-:W-:Y:S06]  /*0e30*/  @P0 BRA `(.L_x_13) ;  /* 0xfffffff8008c0947 */ /* 0x000fec000383ffff */
.L_x_12:
[----:B------:R-:W0:Y:S01]  /*0e40*/  S2R R10, SR_CgaCtaId ;  /* 0x00000000000a7919 */ /* 0x000e220000008800 */
[----:B------:R-:W1:Y:S01]  /*0e50*/  LDCU UR5, c[0x0][0x3a8] ;  /* 0x00007500ff0577ac */ /* 0x000e620008000800 */
[----:B------:R-:W-:Y:S02]  /*0e60*/  LOP3.LUT R8, R6, 0x6, RZ, 0xc0, !PT ;  /* 0x0000000606087812 */ /* 0x000fe400078ec0ff */
[----:B------:R-:W-:Y:S02]  /*0e70*/  MOV R9, 0x400 ;  /* 0x0000040000097802 */ /* 0x000fe40000000f00 */
[----:B------:R-:W-:Y:S02]  /*0e80*/  ISETP.GE.U32.AND P0, PT, R8, 0x3, PT ;  /* 0x000000030800780c */ /* 0x000fe40003f06070 */
[----:B-1----:R-:W-:Y:S01]  /*0e90*/  IADD3 R6, PT, PT, R0, UR5, RZ ;  /* 0x0000000500067c10 */ /* 0x002fe2000fffe0ff */
[----:B------:R-:W-:Y:S02]  /*0ea0*/  ULOP3.LUT UR4, UR5, 0x1, URZ, 0xc0, !UPT ;  /* 0x0000000105047892 */ /* 0x000fe4000f8ec0ff */
[----:B------:R-:W-:-:S02]  /*0eb0*/  IADD3 R8, PT, PT, R2, UR5, RZ ;  /* 0x0000000502087c10 */ /* 0x000fc4000fffe0ff */
[----:B------:R-:W-:Y:S01]  /*0ec0*/  UISETP.NE.U32.AND UP0, UPT, UR4, 0x1, UPT ;  /* 0x000000010400788c */ /* 0x000fe2000bf05070 */
[----:B0-----:R-:W-:Y:S02]  /*0ed0*/  LEA R10, R10, R9, 0x18 ;  /* 0x000000090a0a7211 */ /* 0x001fe400078ec0ff */
[----:B------:R-:W-:-:S03]  /*0ee0*/  IADD3 R9, PT, PT, R3, UR5, RZ ;  /* 0x0000000503097c10 */ /* 0x000fc6000fffe0ff */
[--C-:B------:R-:W-:Y:S02]  /*0ef0*/  IMAD R6, R6, 0x510, R10.reuse ;  /* 0x0000051006067824 */ /* 0x100fe400078e020a */
[C---:B------:R-:W-:Y:S02]  /*0f00*/  IMAD R13, R9.reuse, 0x48, R10 ;  /* 0x00000048090d7824 */ /* 0x040fe400078e020a */
[----:B------:R-:W-:Y:S01]  /*0f10*/  IMAD R9, R9, 0x48, R6 ;  /* 0x0000004809097824 */ /* 0x000fe200078e0206 */
[C---:B------:R-:W-:Y:S02]  /*0f20*/  LEA R10, R8.reuse, R6, 0x2 ;  /* 0x00000006080a7211 */ /* 0x040fe400078e10ff */
[----:B------:R-:W-:Y:S01]  /*0f30*/  LEA R8, R8, R13, 0x2 ;  /* 0x0000000d08087211 */ /* 0x000fe200078e10ff */
[----:B------:R-:W-:Y:S06]  /*0f40*/  @!P0 BRA `(.L_x_14) ;  /* 0x0000000400088947 */ /* 0x000fec0003800000 */
[----:B------:R-:W0:Y:S01]  /*0f50*/  LDC.64 R12, c[0x0][0x398] ;  /* 0x0000e600ff0c7b82 */ /* 0x000e220000000a00 */
[----:B------:R-:W-:-:S07]  /*0f60*/  IADD3 R23, PT, PT, R11, UR5, RZ ;  /* 0x000000050b177c10 */ /* 0x000fce000fffe0ff */
[----:B------:R-:W1:Y:S01]  /*0f70*/  LDC.64 R14, c[0x0][0x390] ;  /* 0x0000e400ff0e7b82 */ /* 0x000e620000000a00 */
[----:B0-----:R-:W-:-:S06]  /*0f80*/  IMAD.WIDE.U32 R18, R23, 0x4, R12 ;  /* 0x0000000417127825 */ /* 0x001fcc00078e000c */
[----:B------:R-:W2:Y:S01]  /*0f90*/  LDG.E R18, desc[UR12][R18.64] ;  /* 0x0000000c12127981 */ /* 0x000ea2000c1e1900 */
[----:B-1----:R-:W-:-:S05]  /*0fa0*/  IMAD.WIDE.U32 R28, R23, 0x4, R14 ;  /* 0x00000004171c7825 */ /* 0x002fca00078e000e */
[----:B------:R0:W3:Y:S01]  /*0fb0*/  LDG.E R22, desc[UR12][R28.64] ;  /* 0x0000000c1c167981 */ /* 0x0000e2000c1e1900 */
[C---:B------:R-:W-:Y:S02]  /*0fc0*/  IADD3 R21, PT, PT, R23.reuse, 0x1, RZ ;  /* 0x0000000117157810 */ /* 0x040fe40007ffe0ff */
[C---:B------:R-:W-:Y:S02]  /*0fd0*/  IADD3 R25, PT, PT, R23.reuse, R3, RZ ;  /* 0x0000000317197210 */ /* 0x040fe40007ffe0ff */
[----:B------:R-:W-:Y:S01]  /*0fe0*/  IADD3 R20, PT, PT, R23, R2, RZ ;  /* 0x0000000217147210 */ /* 0x000fe20007ffe0ff */
[----:B------:R-:W-:-:S04]  /*0ff0*/  IMAD.WIDE.U32 R16, R21, 0x4, R12 ;  /* 0x0000000415107825 */ /* 0x000fc800078e000c */
[----:B0-----:R-:W-:Y:S01]  /*1000*/  IMAD R28, R25, 0x48, R10 ;  /* 0x00000048191c7824 */ /* 0x001fe200078e020a */
[----:B------:R0:W4:Y:S01]  /*1010*/  LDG.E R6, desc[UR12][R16.64] ;  /* 0x0000000c10067981 */ /* 0x000122000c1e1900 */
[----:B------:R-:W-:-:S05]  /*1020*/  LEA R20, R20, R9, 0x2 ;  /* 0x0000000914147211 */ /* 0x000fca00078e10ff */
[----:B------:R-:W-:Y:S04]  /*1030*/  LDS R27, [R20] ;  /* 0x00000000141b7984 */ /* 0x000fe80000000800 */
[----:B0-----:R-:W2:Y:S01]  /*1040*/  LDS R17, [R28] ;  /* 0x000000001c117984 */ /* 0x001ea20000000800 */
[----:B------:R-:W-:Y:S01]  /*1050*/  IADD3 R29, PT, PT, R23, 0x3, RZ ;  /* 0x00000003171d7810 */ /* 0x000fe20007ffe0ff */
[----:B------:R-:W-:-:S06]  /*1060*/  IMAD.WIDE.U32 R24, R21, 0x4, R14 ;  /* 0x0000000415187825 */ /* 0x000fcc00078e000e */
[----:B------:R0:W5:Y:S04]  /*1070*/  LDG.E R24, desc[UR12][R24.64] ;  /* 0x0000000c18187981 */ /* 0x000168000c1e1900 */
[----:B0-----:R-:W-:Y:S01]  /*1080*/  LDS R25, [R28+0x90] ;  /* 0x000090001c197984 */ /* 0x001fe20000000800 */
[----:B--2---:R-:W-:-:S04]  /*1090*/  FMUL R19, R18, R17 ;  /* 0x0000001112137220 */ /* 0x004fc80000400000 */
[----:B---3--:R-:W-:Y:S01]  /*10a0*/  FFMA R22, R22, R27, R19 ;  /* 0x0000001b16167223 */ /* 0x008fe20000000013 */
[----:B------:R-:W-:-:S06]  /*10b0*/  IMAD.WIDE.U32 R18, R29, 0x4, R12 ;  /* 0x000000041d127825 */ /* 0x000fcc00078e000c */
[----:B------:R-:W2:Y:S01]  /*10c0*/  LDG.E R18, desc[UR12][R18.64] ;  /* 0x0000000c12127981 */ /* 0x000ea2000c1e1900 */
[----:B------:R-:W-:-:S05]  /*10d0*/  IADD3 R27, PT, PT, R23, 0x2, RZ ;  /* 0x00000002171b7810 */ /* 0x000fca0007ffe0ff */
[----:B------:R-:W-:Y:S02]  /*10e0*/  IMAD.WIDE.U32 R16, R27, 0x4, R12 ;  /* 0x000000041b107825 */ /* 0x000fe400078e000c */
[----:B------:R-:W4:Y:S04]  /*10f0*/  LDS R13, [R28+0x48] ;  /* 0x000048001c0d7984 */ /* 0x000f280000000800 */
[----:B------:R-:W3:Y:S01]  /*1100*/  LDG.E R16, desc[UR12][R16.64] ;  /* 0x0000000c10107981 */ /* 0x000ee2000c1e1900 */
[----:B----4-:R-:W-:-:S03]  /*1110*/  FMUL R12, R6, R13 ;  /* 0x0000000d060c7220 */ /* 0x010fc60000400000 */
[----:B------:R-:W2:Y:S04]  /*1120*/  LDS R6, [R28+0xd8] ;  /* 0x0000d8001c067984 */ /* 0x000ea80000000800 */
[----:B------:R-:W5:Y:S01]  /*1130*/  LDS R13, [R20+0x4] ;  /* 0x00000400140d7984 */ /* 0x000f620000000800 */
[----:B--2---:R-:W-:Y:S01]  /*1140*/  FMUL R6, R18, R6 ;  /* 0x0000000612067220 */ /* 0x004fe20000400000 */
[----:B------:R-:W-:-:S06]  /*1150*/  IMAD.WIDE.U32 R18, R27, 0x4, R14 ;  /* 0x000000041b127825 */ /* 0x000fcc00078e000e */
[----:B------:R-:W2:Y:S01]  /*1160*/  LDG.E R18, desc[UR12][R18.64] ;  /* 0x0000000c12127981 */ /* 0x000ea2000c1e1900 */
[----:B-----5:R-:W-:Y:S02]  /*1170*/  FFMA R24, R24, R13, R12 ;  /* 0x0000000d18187223 */ /* 0x020fe4000000000c */
[----:B------:R-:W0:Y:S01]  /*1180*/  LDC.64 R12, c[0x0][0x3a0] ;  /* 0x0000e800ff0c7b82 */ /* 0x000e220000000a00 */
[----:B------:R-:W-:-:S04]  /*1190*/  IMAD.WIDE.U32 R14, R29, 0x4, R14 ;  /* 0x000000041d0e7825 */ /* 0x000fc800078e000e */
[----:B---3--:R-:W-:Y:S01]  /*11a0*/  FMUL R25, R16, R25 ;  /* 0x0000001910197220 */ /* 0x008fe20000400000 */
[----:B------:R1:W3:Y:S04]  /*11b0*/  LDG.E R28, desc[UR12][R14.64] ;  /* 0x0000000c0e1c7981 */ /* 0x0002e8000c1e1900 */
[----:B-1----:R-:W2:Y:S01]  /*11c0*/  LDS R14, [R20+0x8] ;  /* 0x00000800140e7984 */ /* 0x002ea20000000800 */
[----:B0-----:R-:W-:-:S06]  /*11d0*/  IMAD.WIDE.U32 R16, R23, 0x4, R12 ;  /* 0x0000000417107825 */ /* 0x001fcc00078e000c */
[----:B------:R-:W4:Y:S01]  /*11e0*/  LDG.E R17, desc[UR12][R16.64] ;  /* 0x0000000c10117981 */ /* 0x000f22000c1e1900 */
[----:B------:R-:W-:-:S05]  /*11f0*/  IADD3 R23, PT, PT, R23, R0, RZ ;  /* 0x0000000017177210 */ /* 0x000fca0007ffe0ff */
[----:B------:R-:W-:Y:S02]  /*1200*/  IMAD R23, R23, 0x510, R8 ;  /* 0x0000051017177824 */ /* 0x000fe400078e0208 */
[----:B--2---:R-:W-:Y:S01]  /*1210*/  FFMA R25, R18, R14, R25 ;  /* 0x0000000e12197223 */ /* 0x004fe20000000019 */
[----:B------:R-:W-:-:S04]  /*1220*/  IMAD.WIDE.U32 R14, R21, 0x4, R12 ;  /* 0x00000004150e7825 */ /* 0x000fc800078e000c */
[--C-:B------:R-:W-:Y:S01]  /*1230*/  IMAD.WIDE.U32 R18, R27, 0x4, R12.reuse ;  /* 0x000000041b127825 */ /* 0x100fe200078e000c */
[----:B------:R0:W2:Y:S03]  /*1240*/  LDG.E R21, desc[UR12][R14.64] ;  /* 0x0000000c0e157981 */ /* 0x0000a6000c1e1900 */
[----:B------:R-:W-:Y:S01]  /*1250*/  IMAD.WIDE.U32 R12, R29, 0x4, R12 ;  /* 0x000000041d0c7825 */ /* 0x000fe200078e000c */
[----:B------:R-:W5:Y:S04]  /*1260*/  LDG.E R16, desc[UR12][R18.64] ;  /* 0x0000000c12107981 */ /* 0x000f68000c1e1900 */
[----:B------:R-:W4:Y:S04]  /*1270*/  LDS R27, [R23] ;  /* 0x00000000171b7984 */ /* 0x000f280000000800 */
[----:B------:R-:W5:Y:S04]  /*1280*/  LDG.E R12, desc[UR12][R12.64] ;  /* 0x0000000c0c0c7981 */ /* 0x000f68000c1e1900 */
[----:B0-----:R-:W-:Y:S04]  /*1290*/  LDS R14, [R23+0xa20] ;  /* 0x000a2000170e7984 */ /* 0x001fe80000000800 */
[----:B------:R-:W-:Y:S01]  /*12a0*/  LDS R15, [R23+0xf30] ;  /* 0x000f3000170f7984 */ /* 0x000fe20000000800 */
[----:B----4-:R-:W-:-:S03]  /*12b0*/  FFMA R17, R17, R27, R22 ;  /* 0x0000001b11117223 */ /* 0x010fc60000000016 */
[----:B------:R-:W-:Y:S04]  /*12c0*/  LDS R22, [R23+0x510] ;  /* 0x0005100017167984 */ /* 0x000fe80000000800 */
[----:B------:R-:W3:Y:S01]  /*12d0*/  LDS R27, [R20+0xc] ;  /* 0x00000c00141b7984 */ /* 0x000ee20000000800 */
[----:B------:R-:W-:Y:S01]  /*12e0*/  FADD R17, R26, R17 ;  /* 0x000000111a117221 */ /* 0x000fe20000000000 */
[----:B------:R-:W-:Y:S01]  /*12f0*/  IADD3 R11, PT, PT, R11, 0x4, RZ ;  /* 0x000000040b0b7810 */ /* 0x000fe20007ffe0ff */
[----:B---3--:R-:W-:Y:S01]  /*1300*/  FFMA R27, R28, R27, R6 ;  /* 0x0000001b1c1b7223 */ /* 0x008fe20000000006 */
[----:B--2---:R-:W-:-:S04]  /*1310*/  FFMA R22, R21, R22, R24 ;  /* 0x0000001615167223 */ /* 0x004fc80000000018 */
[----:B------:R-:W-:Y:S01]  /*1320*/  FADD R17, R17, R22 ;  /* 0x0000001611117221 */ /* 0x000fe20000000000 */
[----:B-----5:R-:W-:-:S04]  /*1330*/  FFMA R14, R16, R14, R25 ;  /* 0x0000000e100e7223 */ /* 0x020fc80000000019 */
[----:B------:R-:W-:Y:S01]  /*1340*/  FADD R14, R17, R14 ;  /* 0x0000000e110e7221 */ /* 0x000fe20000000000 */
[----:B------:R-:W-:-:S04]  /*1350*/  FFMA R15, R12, R15, R27 ;  /* 0x0000000f0c0f7223 */ /* 0x000fc8000000001b */
[----:B------:R-:W-:-:S07]  /*1360*/  FADD R26, R14, R15 ;  /* 0x0000000f0e1a7221 */ /* 0x000fce0000000000 */
.L_x_14:
[----:B------:R-:W-:Y:S05]  /*1370*/  BRA.U UP0, `(.L_x_15) ;  /* 0x0000000100987547 */ /* 0x000fea000b800000 */
[----:B------:R-:W0:Y:S01]  /*1380*/  LDC.64 R12, c[0x0][0x398] ;  /* 0x0000e600ff0c7b82 */ /* 0x000e220000000a00 */
[----:B------:R-:W-:-:S04]  /*1390*/  IADD3 R25, PT, PT, R11, UR5, RZ ;  /* 0x000000050b197c10 */ /* 0x000fc8000fffe0ff */
[----:B------:R-:W-:-:S03]  /*13a0*/  IADD3 R27, PT, PT, R25, 0x1, RZ ;  /* 0x00000001191b7810 */ /* 0x000fc60007ffe0ff */
[----:B------:R-:W1:Y:S08]  /*13b0*/  LDC.64 R20, c[0x0][0x390] ;  /* 0x0000e400ff147b82 */ /* 0x000e700000000a00 */
[----:B------:R-:W2:Y:S01]  /*13c0*/  LDC.64 R14, c[0x0][0x3a0] ;  /* 0x0000e800ff0e7b82 */ /* 0x000ea20000000a00 */
[----:B0-----:R-:W-:-:S04]  /*13d0*/  IMAD.WIDE.U32 R16, R25, 0x4, R12 ;  /* 0x0000000419107825 */ /* 0x001fc800078e000c */
[----:B------:R-:W-:Y:S02]  /*13e0*/  IMAD.WIDE.U32 R12, R27, 0x4, R12 ;  /* 0x000000041b0c7825 */ /* 0x000fe400078e000c */
[----:B------:R0:W3:Y:S02]  /*13f0*/  LDG.E R16, desc[UR12][R16.64] ;  /* 0x0000000c10107981 */ /* 0x0000e4000c1e1900 */
[--C-:B-1----:R-:W-:Y:S02]  /*1400*/  IMAD.WIDE.U32 R18, R25, 0x4, R20.reuse ;  /* 0x0000000419127825 */ /* 0x102fe400078e0014 */
[----:B------:R1:W4:Y:S02]  /*1410*/  LDG.E R12, desc[UR12][R12.64] ;  /* 0x0000000c0c0c7981 */ /* 0x000324000c1e1900 */
[----:B------:R-:W-:Y:S02]  /*1420*/  IMAD.WIDE.U32 R20, R27, 0x4, R20 ;  /* 0x000000041b147825 */ /* 0x000fe400078e0014 */
[----:B------:R5:W4:Y:S02]  /*1430*/  LDG.E R18, desc[UR12][R18.64] ;  /* 0x0000000c12127981 */ /* 0x000b24000c1e1900 */
[----:B--2---:R-:W-:-:S02]  /*1440*/  IMAD.WIDE.U32 R22, R25, 0x4, R14 ;  /* 0x0000000419167825 */ /* 0x004fc400078e000e */
[----:B------:R-:W2:Y:S02]  /*1450*/  LDG.E R20, desc[UR12][R20.64] ;  /* 0x0000000c14147981 */ /* 0x000ea4000c1e1900 */
[----:B------:R-:W-:Y:S02]  /*1460*/  IMAD.WIDE.U32 R14, R27, 0x4, R14 ;  /* 0x000000041b0e7825 */ /* 0x000fe400078e000e */
[----:B------:R-:W2:Y:S04]  /*1470*/  LDG.E R22, desc[UR12][R22.64] ;  /* 0x0000000c16167981 */ /* 0x000ea8000c1e1900 */
[----:B------:R5:W2:Y:S01]  /*1480*/  LDG.E R14, desc[UR12][R14.64] ;  /* 0x0000000c0e0e7981 */ /* 0x000aa2000c1e1900 */
[C---:B------:R-:W-:Y:S02]  /*1490*/  IADD3 R27, PT, PT, R25.reuse, R3, RZ ;  /* 0x00000003191b7210 */ /* 0x040fe40007ffe0ff */
[----:B------:R-:W-:-:S03]  /*14a0*/  IADD3 R6, PT, PT, R25, R2, RZ ;  /* 0x0000000219067210 */ /* 0x000fc60007ffe0ff */
[----:B------:R-:W-:Y:S01]  /*14b0*/  IMAD R27, R27, 0x48, R10 ;  /* 0x000000481b1b7824 */ /* 0x000fe200078e020a */
[----:B------:R-:W-:Y:S02]  /*14c0*/  IADD3 R25, PT, PT, R25, R0, RZ ;  /* 0x0000000019197210 */ /* 0x000fe40007ffe0ff */
[----:B------:R-:W-:Y:S02]  /*14d0*/  LEA R6, R6, R9, 0x2 ;  /* 0x0000000906067211 */ /* 0x000fe400078e10ff */
[----:B0-----:R-:W3:Y:S01]  /*14e0*/  LDS R17, [R27] ;  /* 0x000000001b117984 */ /* 0x001ee20000000800 */
[----:B------:R-:W-:-:S03]  /*14f0*/  IMAD R25, R25, 0x510, R8 ;  /* 0x0000051019197824 */ /* 0x000fc600078e0208 */
[----:B------:R-:W4:Y:S04]  /*1500*/  LDS R29, [R27+0x48] ;  /* 0x000048001b1d7984 */ /* 0x000f280000000800 */
[----:B-1----:R-:W0:Y:S04]  /*1510*/  LDS R13, [R6] ;  /* 0x00000000060d7984 */ /* 0x002e280000000800 */
[----:B-----5:R-:W2:Y:S04]  /*1520*/  LDS R19, [R6+0x4] ;  /* 0x0000040006137984 */ /* 0x020ea80000000800 */
[----:B------:R-:W1:Y:S04]  /*1530*/  LDS R15, [R25] ;  /* 0x00000000190f7984 */ /* 0x000e680000000800 */
[----:B------:R-:W5:Y:S01]  /*1540*/  LDS R21, [R25+0x510] ;  /* 0x0005100019157984 */ /* 0x000f620000000800 */
[----:B------:R-:W-:Y:S01]  /*1550*/  IADD3 R11, PT, PT, R11, 0x2, RZ ;  /* 0x000000020b0b7810 */ /* 0x000fe20007ffe0ff */
[----:B---3--:R-:W-:Y:S01]  /*1560*/  FMUL R17, R16, R17 ;  /* 0x0000001110117220 */ /* 0x008fe20000400000 */
[----:B----4-:R-:W-:-:S03]  /*1570*/  FMUL R29, R12, R29 ;  /* 0x0000001d0c1d7220 */ /* 0x010fc60000400000 */
[----:B0-----:R-:W-:Y:S01]  /*1580*/  FFMA R13, R18, R13, R17 ;  /* 0x0000000d120d7223 */ /* 0x001fe20000000011 */
[----:B--2---:R-:W-:-:S03]  /*1590*/  FFMA R19, R20, R19, R29 ;  /* 0x0000001314137223 */ /* 0x004fc6000000001d */
[----:B-1----:R-:W-:Y:S01]  /*15a0*/  FFMA R13, R22, R15, R13 ;  /* 0x0000000f160d7223 */ /* 0x002fe2000000000d */
[----:B-----5:R-:W-:-:S03]  /*15b0*/  FFMA R14, R14, R21, R19 ;  /* 0x000000150e0e7223 */ /* 0x020fc60000000013 */
[----:B------:R-:W-:-:S04]  /*15c0*/  FADD R13, R26, R13 ;  /* 0x0000000d1a0d7221 */ /* 0x000fc80000000000 */
[----:B------:R-:W-:-:S07]  /*15d0*/  FADD R26, R13, R14 ;  /* 0x0000000e0d1a7221 */ /* 0x000fce0000000000 */
.L_x_15:
[----:B------:R-:W0:Y:S01]  /*15e0*/  LDC.64 R16, c[0x0][0x398] ;  /* 0x0000e600ff107b82 */ /* 0x000e220000000a00 */
[----:B------:R-:W-:-:S07]  /*15f0*/  IADD3 R11, PT, PT, R11, UR5, RZ ;  /* 0x000000050b0b7c10 */ /* 0x000fce000fffe0ff */
[----:B------:R-:W1:Y:S08]  /*1600*/  LDC.64 R14, c[0x0][0x390] ;  /* 0x0000e400ff0e7b82 */ /* 0x000e700000000a00 */
[----:B------:R-:W2:Y:S01]  /*1610*/  LDC.64 R12, c[0x0][0x3a0] ;  /* 0x0000e800ff0c7b82 */ /* 0x000ea20000000a00 */
[----:B0-----:R-:W-:-:S06]  /*1620*/  IMAD.WIDE.U32 R16, R11, 0x4, R16 ;  /* 0x000000040b107825 */ /* 0x001fcc00078e0010 */
[----:B------:R-:W3:Y:S01]  /*1630*/  LDG.E R16, desc[UR12][R16.64] ;  /* 0x0000000c10107981 */ /* 0x000ee2000c1e1900 */
[----:B-1----:R-:W-:-:S06]  /*1640*/  IMAD.WIDE.U32 R14, R11, 0x4, R14 ;  /* 0x000000040b0e7825 */ /* 0x002fcc00078e000e */
[----:B------:R-:W4:Y:S01]  /*1650*/  LDG.E R14, desc[UR12][R14.64] ;  /* 0x0000000c0e0e7981 */ /* 0x000f22000c1e1900 */
[----:B--2---:R-:W-:-:S06]  /*1660*/  IMAD.WIDE.U32 R12, R11, 0x4, R12 ;  /* 0x000000040b0c7825 */ /* 0x004fcc00078e000c */
[----:B------:R-:W2:Y:S01]  /*1670*/  LDG.E R12, desc[UR12][R12.64] ;  /* 0x0000000c0c0c7981 */ /* 0x000ea2000c1e1900 */
[C---:B------:R-:W-:Y:S02]  /*1680*/  IADD3 R3, PT, PT, R11.reuse, R3, RZ ;  /* 0x000000030b037210 */ /* 0x040fe40007ffe0ff */
[----:B------:R-:W-:-:S03]  /*1690*/  IADD3 R2, PT, PT, R11, R2, RZ ;  /* 0x000000020b027210 */ /* 0x000fc60007ffe0ff */
[----:B------:R-:W-:Y:S01]  /*16a0*/  IMAD R10, R3, 0x48, R10 ;  /* 0x00000048030a7824 */ /* 0x000fe200078e020a */
[----:B------:R-:W-:Y:S02]  /*16b0*/  IADD3 R11, PT, PT, R11, R0, RZ ;  /* 0x000000000b0b7210 */ /* 0x000fe40007ffe0ff */
[----:B------:R-:W-:Y:S02]  /*16c0*/  LEA R2, R2, R9, 0x2 ;  /* 0x0000000902027211 */ /* 0x000fe400078e10ff */
[----:B------:R-:W3:Y:S01]  /*16d0*/  LDS R9, [R10] ;  /* 0x000000000a097984 */ /* 0x000ee20000000800 */
[----:B------:R-:W-:-:S03]  /*16e0*/  IMAD R11, R11, 0x510, R8 ;  /* 0x000005100b0b7824 */ /* 0x000fc600078e0208 */
[----:B------:R-:W4:Y:S04]  /*16f0*/  LDS R3, [R2] ;  /* 0x0000000002037984 */ /* 0x000f280000000800 */
[----:B------:R-:W2:Y:S01]  /*1700*/  LDS R11, [R11] ;  /* 0x000000000b0b7984 */ /* 0x000ea20000000800 */
[----:B---3--:R-:W-:-:S04]  /*1710*/  FMUL R9, R16, R9 ;  /* 0x0000000910097220 */ /* 0x008fc80000400000 */
[----:B----4-:R-:W-:-:S04]  /*1720*/  FFMA R3, R14, R3, R9 ;  /* 0x000000030e037223 */ /* 0x010fc80000000009 */
[----:B--2---:R-:W-:-:S04]  /*1730*/  FFMA R3, R12, R11, R3 ;  /* 0x0000000b0c037223 */ /* 0x004fc80000000003 */
[----:B------:R-:W-:-:S07]  /*1740*/  FADD R9, R3, R26 ;  /* 0x0000001a03097221 */ /* 0x000fce0000000000 */
.L_x_11:
[----:B------:R-:W-:Y:S05]  /*1750*/  BSYNC.RECONVERGENT B0 ;  /* 0x0000000000007941 */ /* 0x000fea0003800200 */
.L_x_9:
[----:B------:R-:W1:Y:S01]  /*1760*/  LDCU.64 UR4, c[0x0][0x3b0] ;  /* 0x00007600ff0477ac */ /* 0x000e620008000a00 */
[----:B------:R-:W2:Y:S01]  /*1770*/  LDCU UR6, c[0x0][0x3ac] ;  /* 0x00007580ff0677ac */ /* 0x000ea20008000800 */
[----:B-1----:R-:W-:-:S04]  /*1780*/  ISETP.GE.U32.AND P0, PT, R5, UR4, PT ;  /* 0x0000000405007c0c */ /* 0x002fc8000bf06070 */
[----:B------:R-:W-:-:S04]  /*1790*/  ISETP.GE.U32.OR P0, PT, R7, UR5, P0 ;  /* 0x0000000507007c0c */ /* 0x000fc80008706470 */
[----:B--2---:R-:W-:-:S13]  /*17a0*/  ISETP.GE.U32.OR P0, PT, R4, UR6, P0 ;  /* 0x0000000604007c0c */ /* 0x004fda0008706470 */
[----:B------:R-:W-:Y:S05]  /*17b0*/  @P0 EXIT ;  /* 0x000000000000094d */ /* 0x000fea0003800000 */
[----:B0-----:R-:W0:Y:S01]  /*17c0*/  LDC.64 R2, c[0x0][0x380] ;  /* 0x0000e000ff027b82 */ /* 0x001e220000000a00 */
[----:B------:R-:W-:Y:S02]  /*17d0*/  UIMAD UR5, UR4, UR6, URZ ;  /* 0x00000006040572a4 */ /* 0x000fe4000f8e02ff */
[----:B------:R-:W-:-:S04]  /*17e0*/  IMAD R4, R5, UR6, R4 ;  /* 0x0000000605047c24 */ /* 0x000fc8000f8e0204 */
[----:B------:R-:W-:-:S04]  /*17f0*/  IMAD R7, R7, UR5, R4 ;  /* 0x0000000507077c24 */ /* 0x000fc8000f8e0204 */
[----:B0-----:R-:W-:-:S05]  /*1800*/  IMAD.WIDE.U32 R2, R7, 0x4, R2 ;  /* 0x0000000407027825 */ /* 0x001fca00078e0002 */
[----:B-----5:R-:W-:Y:S01]  /*1810*/  STG.E desc[UR12][R2.64], R9 ;  /* 0x0000000902007986 */ /* 0x020fe2000c10190c */
[----:B------:R-:W-:Y:S05]  /*1820*/  EXIT ;  /* 0x000000000000794d */ /* 0x000fea0003800000 */
.L_x_16:
[----:B------:R-:W-:-:S00]  /*1830*/  BRA `(.L_x_16) ;  /* 0xfffffffc00fc7947 */ /* 0x000fc0000383ffff */
[----:B------:R-:W-:-:S00]  /*1840*/  NOP ;  /* 0x0000000000007918 */ /* 0x000fc00000000000 */
        /* <DEDUP_REMOVED lines=11> */
.L_x_24:


//--------------------- .text._Z16stencil3d_kernelPfPKfS1_S1_S1_jjjj --------------------------
	.section	.text._Z16stencil3d_kernelPfPKfS1_S1_S1_jjjj,"ax",@progbits
	.align	128
        .global         _Z16stencil3d_kernelPfPKfS1_S1_S1_jjjj
        .type           _Z16stencil3d_kernelPfPKfS1_S1_S1_jjjj,@function
        .size           _Z16stencil3d_kernelPfPKfS1_S1_S1_jjjj,(.L_x_25 - _Z16stencil3d_kernelPfPKfS1_S1_S1_jjjj)
        .other          _Z16stencil3d_kernelPfPKfS1_S1_S1_jjjj,@"STO_CUDA_ENTRY STV_DEFAULT"
_Z16stencil3d_kernelPfPKfS1_S1_S1_jjjj:
.text._Z16stencil3d_kernelPfPKfS1_S1_S1_jjjj:
[----:B------:R-:W-:Y:S01]  /*0000*/  LDC R1, c[0x0][0x37c] ;  /* 0x0000df00ff017b82 */ /* 0x000fe20000000800 */
[----:B------:R-:W0:Y:S07]  /*0010*/  S2R R3, SR_TID.X ;  /* 0x0000000000037919 */ /* 0x000e2e0000002100 */
[----:B------:R-:W0:Y:S01]  /*0020*/  S2UR UR5, SR_CTAID.X ;  /* 0x00000000000579c3 */ /* 0x000e220000002500 */
[----:B------:R-:W1:Y:S01]  /*0030*/  LDCU.64 UR10, c[0x0][0x3a8] ;  /* 0x00007500ff0a77ac */ /* 0x000e620008000a00 */
[----:B------:R-:W-:Y:S01]  /*0040*/  BSSY.RECONVERGENT B0, `(.L_x_17) ;  /* 0x00000c3000007945 */ /* 0x000fe20003800200 */
[----:B------:R-:W2:Y:S01]  /*0050*/  S2R R5, SR_TID.Y ;  /* 0x0000000000057919 */ /* 0x000ea20000002200 */
[----:B------:R-:W3:Y:S01]  /*0060*/  LDCU.64 UR8, c[0x0][0x358] ;  /* 0x00006b00ff0877ac */ /* 0x000ee20008000a00 */
[----:B------:R-:W4:Y:S03]  /*0070*/  S2R R4, SR_TID.Z ;  /* 0x0000000000047919 */ /* 0x000f260000002300 */
[----:B------:R-:W0:Y:S08]  /*0080*/  LDC R0, c[0x0][0x360] ;  /* 0x0000d800ff007b82 */ /* 0x000e300000000800 */
[----:B------:R-:W2:Y:S01]  /*0090*/  S2UR UR6, SR_CTAID.Y ;  /* 0x00000000000679c3 */ /* 0x000ea20000002600 */
[----:B-1----:R-:W-:-:S07]  /*00a0*/  UIADD3 UR4, UPT, UPT, UR11, -UR10, URZ ;  /* 0x8000000a0b047290 */ /* 0x002fce000fffe0ff */
[----:B------:R-:W2:Y:S01]  /*00b0*/  LDC R2, c[0x0][0x364] ;  /* 0x0000d900ff027b82 */ /* 0x000ea20000000800 */
[----:B0-----:R-:W-:-:S07]  /*00c0*/  IMAD R0, R0, UR5, R3 ;  /* 0x0000000500007c24 */ /* 0x001fce000f8e0203 */
[----:B------:R-:W4:Y:S01]  /*00d0*/  S2UR UR5, SR_CTAID.Z ;  /* 0x00000000000579c3 */ /* 0x000f220000002700 */
[----:B------:R-:W-:Y:S01]  /*00e0*/  ISETP.GE.U32.AND P0, PT, R0, UR4, PT ;  /* 0x0000000400007c0c */ /* 0x000fe2000bf06070 */
[----:B--2---:R-:W-:Y:S01]  /*00f0*/  IMAD R3, R2, UR6, R5 ;  /* 0x0000000602037c24 */ /* 0x004fe2000f8e0205 */
[----:B------:R-:W0:Y:S05]  /*0100*/  LDCU.64 UR6, c[0x0][0x3b0] ;  /* 0x00007600ff0677ac */ /* 0x000e2a0008000a00 */
[----:B------:R-:W4:Y:S01]  /*0110*/  LDC R5, c[0x0][0x368] ;  /* 0x0000da00ff057b82 */ /* 0x000f220000000800 */
[----:B------:R-:W-:-:S04]  /*0120*/  VIMNMX.U32 R2, PT, PT, R0, R3, PT ;  /* 0x0000000300027248 */ /* 0x000fc80003fe0000 */
[----:B------:R-:W-:Y:S01]  /*0130*/  ISETP.LT.U32.OR P0, PT, R2, UR10, P0 ;  /* 0x0000000a02007c0c */ /* 0x000fe20008701470 */
[----:B0-----:R-:W-:-:S12]  /*0140*/  UIADD3 UR4, UPT, UPT, -UR10, UR7, URZ ;  /* 0x000000070a047290 */ /* 0x001fd8000fffe1ff */
[----:B------:R-:W0:Y:S01]  /*0150*/  @!P0 LDC R2, c[0x0][0x3b0] ;  /* 0x0000ec00ff028b82 */ /* 0x000e220000000800 */
[----:B----4-:R-:W-:Y:S01]  /*0160*/  IMAD R5, R5, UR5, R4 ;  /* 0x0000000505057c24 */ /* 0x010fe2000f8e0204 */
[----:B------:R-:W-:Y:S01]  /*0170*/  UIMAD UR5, UR11, UR6, URZ ;  /* 0x000000060b0572a4 */ /* 0x000fe2000f8e02ff */
[----:B0-----:R-:W-:-:S04]  /*0180*/  @!P0 IADD3 R2, PT, PT, R2, -UR10, RZ ;  /* 0x8000000a02028c10 */ /* 0x001fc8000fffe0ff */
[----:B------:R-:W-:-:S04]  /*0190*/  ISETP.LT.U32.AND P0, PT, R3, R2, !P0 ;  /* 0x000000020300720c */ /* 0x000fc80004701070 */
[----:B------:R-:W-:-:S04]  /*01a0*/  ISETP.LT.U32.OR P0, PT, R5, UR10, !P0 ;  /* 0x0000000a05007c0c */ /* 0x000fc8000c701470 */
[----:B------:R-:W-:-:S13]  /*01b0*/  ISETP.GE.U32.OR P0, PT, R5, UR4, P0 ;  /* 0x0000000405007c0c */ /* 0x000fda0008706470 */
[----:B---3--:R-:W-:Y:S05]  /*01c0*/  @!P0 BRA `(.L_x_18) ;  /* 0x0000000000188947 */ /* 0x008fea0003800000 */
[----:B------:R-:W0:Y:S01]  /*01d0*/  LDC.64 R6, c[0x0][0x388] ;  /* 0x0000e200ff067b82 */ /* 0x000e220000000a00 */
[----:B------:R-:W-:-:S04]  /*01e0*/  IMAD R2, R3, UR11, R0 ;  /* 0x0000000b03027c24 */ /* 0x000fc8000f8e0200 */
[----:B------:R-:W-:-:S04]  /*01f0*/  IMAD R9, R5, UR5, R2 ;  /* 0x0000000505097c24 */ /* 0x000fc8000f8e0202 */
[----:B0-----:R-:W-:-:S05]  /*0200*/  IMAD.WIDE.U32 R6, R9, 0x4, R6 ;  /* 0x0000000409067825 */ /* 0x001fca00078e0006 */
[----:B------:R0:W5:Y:S01]  /*0210*/  LDG.E R9, desc[UR8][R6.64] ;  /* 0x0000000806097981 */ /* 0x000162000c1e1900 */
[----:B------:R-:W-:Y:S05]  /*0220*/  BRA `(.L_x_19) ;  /* 0x0000000800907947 */ /* 0x000fea0003800000 */
.L_x_18:
[----:B------:R-:W-:Y:S02]  /*0230*/  UISETP.GE.U32.AND UP0, UPT, UR10, 0x2, UPT ;  /* 0x000000020a00788c */ /* 0x000fe4000bf06070 */
[----:B------:R-:W-:Y:S01]  /*0240*/  IADD3 R2, PT, PT, R0, -UR10, RZ ;  /* 0x8000000a00027c10 */ /* 0x000fe2000fffe0ff */
[----:B------:R-:W-:Y:S01]  /*0250*/  HFMA2 R10, -RZ, RZ, 0, 0 ;  /* 0x00000000ff0a7431 */ /* 0x000fe200000001ff */
[----:B------:R-:W-:Y:S02]  /*0260*/  IADD3 R4, PT, PT, R3, -UR10, RZ ;  /* 0x8000000a03047c10 */ /* 0x000fe4000fffe0ff */
[----:B------:R-:W-:Y:S01]  /*0270*/  IADD3 R6, PT, PT, R5, -UR10, RZ ;  /* 0x8000000a05067c10 */ /* 0x000fe2000fffe0ff */
[C---:B------:R-:W-:Y:S01]  /*0280*/  IMAD R8, R3.reuse, UR11, R2 ;  /* 0x0000000b03087c24 */ /* 0x040fe2000f8e0202 */
[----:B------:R-:W-:Y:S01]  /*0290*/  MOV R7, RZ ;  /* 0x000000ff00077202 */ /* 0x000fe20000000f00 */
[----:B------:R-:W-:Y:S02]  /*02a0*/  IMAD R2, R3, UR11, R0 ;  /* 0x0000000b03027c24 */ /* 0x000fe4000f8e0200 */
[----:B------:R-:W-:Y:S01]  /*02b0*/  IMAD R8, R5, UR5, R8 ;  /* 0x0000000505087c24 */ /* 0x000fe2000f8e0208 */
[----:B------:R-:W-:Y:S06]  /*02c0*/  BRA.U !UP0, `(.L_x_20) ;  /* 0x0000000508487547 */ /* 0x000fec000b800000 */
[----:B------:R-:W-:Y:S01]  /*02d0*/  USHF.L.U32 UR4, UR10, 0x1, URZ ;  /* 0x000000010a047899 */ /* 0x000fe200080006ff */
[----:B------:R-:W-:Y:S01]  /*02e0*/  CS2R R10, SRZ ;  /* 0x00000000000a7805 */ /* 0x000fe2000001ff00 */
[----:B------:R-:W-:Y:S02]  /*02f0*/  IMAD R7, R5, UR5, R0 ;  /* 0x0000000505077c24 */ /* 0x000fe4000f8e0200 */
[----:B------:R-:W-:-:S12]  /*0300*/  ULOP3.LUT UR4, UR4, 0x7ffffffc, URZ, 0xc0, !UPT ;  /* 0x7ffffffc04047892 */ /* 0x000fd8000f8ec0ff */
.L_x_21:
[----:B------:R-:W0:Y:S01]  /*0310*/  LDC.64 R12, c[0x0][0x388] ;  /* 0x0000e200ff0c7b82 */ /* 0x000e220000000a00 */
[-C--:B------:R-:W-:Y:S02]  /*0320*/  IADD3 R14, PT, PT, R4, R11.reuse, RZ ;  /* 0x0000000b040e7210 */ /* 0x080fe40007ffe0ff */
[----:B------:R-:W-:-:S03]  /*0330*/  IADD3 R19, PT, PT, R8, R11, RZ ;  /* 0x0000000b08137210 */ /* 0x000fc60007ffe0ff */
[----:B------:R-:W-:Y:S02]  /*0340*/  IMAD R21, R14, UR11, R7 ;  /* 0x0000000b0e157c24 */ /* 0x000fe4000f8e0207 */
[----:B------:R-:W1:Y:S08]  /*0350*/  LDC.64 R16, c[0x0][0x398] ;  /* 0x0000e600ff107b82 */ /* 0x000e700000000a00 */
[----:B------:R-:W2:Y:S01]  /*0360*/  LDC.64 R22, c[0x0][0x390] ;  /* 0x0000e400ff167b82 */ /* 0x000ea20000000a00 */
[----:B0-----:R-:W-:-:S07]  /*0370*/  IMAD.WIDE.U32 R24, R21, 0x4, R12 ;  /* 0x0000000415187825 */ /* 0x001fce00078e000c */
[----:B------:R-:W0:Y:S01]  /*0380*/  LDC.64 R14, c[0x0][0x3a0] ;  /* 0x0000e800ff0e7b82 */ /* 0x000e220000000a00 */
[----:B------:R-:W-:Y:S01]  /*0390*/  IMAD.WIDE.U32 R18, R19, 0x4, R12 ;  /* 0x0000000413127825 */ /* 0x000fe200078e000c */
[----:B------:R-:W3:Y:S03]  /*03a0*/  LDG.E R24, desc[UR8][R24.64] ;  /* 0x0000000818187981 */ /* 0x000ee6000c1e1900 */
[C---:B-1----:R-:W-:Y:S02]  /*03b0*/  IMAD.WIDE.U32 R16, R11.reuse, 0x4, R16 ;  /* 0x000000040b107825 */ /* 0x042fe400078e0010 */
[----:B------:R-:W4:Y:S04]  /*03c0*/  LDG.E R19, desc[UR8][R18.64] ;  /* 0x0000000812137981 */ /* 0x000f28000c1e1900 */
[----:B------:R-:W3:Y:S01]  /*03d0*/  LDG.E R9, desc[UR8][R16.64] ;  /* 0x0000000810097981 */ /* 0x000ee2000c1e1900 */
[----:B--2---:R-:W-:-:S05]  /*03e0*/  IMAD.WIDE.U32 R22, R11, 0x4, R22 ;  /* 0x000000040b167825 */ /* 0x004fca00078e0016 */
[----:B------:R-:W4:Y:S01]  /*03f0*/  LDG.E R20, desc[UR8][R22.64] ;  /* 0x0000000816147981 */ /* 0x000f22000c1e1900 */
[----:B------:R-:W-:-:S05]  /*0400*/  IADD3 R29, PT, PT, R6, R11, RZ ;  /* 0x0000000b061d7210 */ /* 0x000fca0007ffe0ff */
[----:B------:R-:W-:Y:S02]  /*0410*/  IMAD R29, R29, UR5, R2 ;  /* 0x000000051d1d7c24 */ /* 0x000fe4000f8e0202 */
[----:B0-----:R-:W-:-:S04]  /*0420*/  IMAD.WIDE.U32 R14, R11, 0x4, R14 ;  /* 0x000000040b0e7825 */ /* 0x001fc800078e000e */
[----:B------:R-:W-:Y:S01]  /*0430*/  IMAD.WIDE.U32 R26, R29, 0x4, R12 ;  /* 0x000000041d1a7825 */ /* 0x000fe200078e000c */
[----:B------:R-:W2:Y:S05]  /*0440*/  LDG.E R25, desc[UR8][R14.64] ;  /* 0x000000080e197981 */ /* 0x000eaa000c1e1900 */
[----:B------:R-:W2:Y:S01]  /*0450*/  LDG.E R26, desc[UR8][R26.64] ;  /* 0x000000081a1a7981 */ /* 0x000ea2000c1e1900 */
[----:B------:R-:W-:Y:S01]  /*0460*/  IADD3 R21, PT, PT, R21, UR11, RZ ;  /* 0x0000000b15157c10 */ /* 0x000fe2000fffe0ff */
[----:B---3--:R-:W-:-:S04]  /*0470*/  FMUL R9, R9, R24 ;  /* 0x0000001809097220 */ /* 0x008fc80000400000 */
[----:B----4-:R-:W-:Y:S01]  /*0480*/  FFMA R20, R20, R19, R9 ;  /* 0x0000001314147223 */ /* 0x010fe20000000009 */
[----:B------:R-:W-:Y:S01]  /*0490*/  IMAD.WIDE.U32 R18, R21, 0x4, R12 ;  /* 0x0000000415127825 */ /* 0x000fe200078e000c */
[----:B------:R-:W3:Y:S05]  /*04a0*/  LDG.E R9, desc[UR8][R16.64+0x4] ;  /* 0x0000040810097981 */ /* 0x000eea000c1e1900 */
[----:B------:R-:W3:Y:S01]  /*04b0*/  LDG.E R18, desc[UR8][R18.64] ;  /* 0x0000000812127981 */ /* 0x000ee2000c1e1900 */
[----:B------:R-:W-:-:S03]  /*04c0*/  IADD3 R29, PT, PT, R29, UR5, RZ ;  /* 0x000000051d1d7c10 */ /* 0x000fc6000fffe0ff */
[----:B------:R-:W4:Y:S01]  /*04d0*/  LDG.E R19, desc[UR8][R22.64+0x8] ;  /* 0x0000080816137981 */ /* 0x000f22000c1e1900 */
[----:B--2---:R-:W-:Y:S01]  /*04e0*/  FFMA R25, R25, R26, R20 ;  /* 0x0000001a19197223 */ /* 0x004fe20000000014 */
[----:B------:R-:W-:-:S04]  /*04f0*/  IADD3 R20, PT, PT, R8, R11, RZ ;  /* 0x0000000b08147210 */ /* 0x000fc80007ffe0ff */
[----:B------:R-:W-:-:S05]  /*0500*/  IADD3 R24, PT, PT, R20, 0x1, RZ ;  /* 0x0000000114187810 */ /* 0x000fca0007ffe0ff */
[----:B------:R-:W-:-:S05]  /*0510*/  IMAD.WIDE.U32 R26, R24, 0x4, R12 ;  /* 0x00000004181a7825 */ /* 0x000fca00078e000c */
[----:B------:R0:W2:Y:S02]  /*0520*/  LDG.E R24, desc[UR8][R26.64] ;  /* 0x000000081a187981 */ /* 0x0000a4000c1e1900 */
[----:B0-----:R-:W-:-:S06]  /*0530*/  IMAD.WIDE.U32 R26, R29, 0x4, R12 ;  /* 0x000000041d1a7825 */ /* 0x001fcc00078e000c */
[----:B------:R-:W5:Y:S01]  /*0540*/  LDG.E R26, desc[UR8][R26.64] ;  /* 0x000000081a1a7981 */ /* 0x000f62000c1e1900 */
[----:B---3--:R-:W-:-:S03]  /*0550*/  FMUL R28, R9, R18 ;  /* 0x00000012091c7220 */ /* 0x008fc60000400000 */
[----:B------:R-:W2:Y:S04]  /*0560*/  LDG.E R9, desc[UR8][R22.64+0x4] ;  /* 0x0000040816097981 */ /* 0x000ea8000c1e1900 */
[----:B------:R-:W5:Y:S01]  /*0570*/  LDG.E R18, desc[UR8][R14.64+0x4] ;  /* 0x000004080e127981 */ /* 0x000f62000c1e1900 */
[----:B--2---:R-:W-:Y:S01]  /*0580*/  FFMA R9, R9, R24, R28 ;  /* 0x0000001809097223 */ /* 0x004fe2000000001c */
[----:B------:R-:W-:Y:S02]  /*0590*/  IADD3 R24, PT, PT, R20, 0x2, RZ ;  /* 0x0000000214187810 */ /* 0x000fe40007ffe0ff */
[----:B------:R-:W2:Y:S01]  /*05a0*/  LDG.E R28, desc[UR8][R14.64+0xc] ;  /* 0x00000c080e1c7981 */ /* 0x000ea2000c1e1900 */
[----:B-----5:R-:W-:-:S03]  /*05b0*/  FFMA R9, R18, R26, R9 ;  /* 0x0000001a12097223 */ /* 0x020fc60000000009 */
[----:B------:R0:W3:Y:S01]  /*05c0*/  LDG.E R18, desc[UR8][R22.64+0xc] ;  /* 0x00000c0816127981 */ /* 0x0000e2000c1e1900 */
[----:B------:R-:W-:-:S03]  /*05d0*/  IMAD.WIDE.U32 R26, R24, 0x4, R12 ;  /* 0x00000004181a7825 */ /* 0x000fc600078e000c */
[----:B------:R-:W5:Y:S01]  /*05e0*/  LDG.E R24, desc[UR8][R16.64+0xc] ;  /* 0x00000c0810187981 */ /* 0x000f62000c1e1900 */
[----:B------:R-:W-:-:S03]  /*05f0*/  IADD3 R29, PT, PT, R29, UR5, RZ ;  /* 0x000000051d1d7c10 */ /* 0x000fc6000fffe0ff */
[----:B------:R-:W4:Y:S01]  /*0600*/  LDG.E R26, desc[UR8][R26.64] ;  /* 0x000000081a1a7981 */ /* 0x000f22000c1e1900 */
[----:B0-----:R-:W-:-:S03]  /*0610*/  IADD3 R23, PT, PT, R21, UR11, RZ ;  /* 0x0000000b15177c10 */ /* 0x001fc6000fffe0ff */
[----:B------:R0:W2:Y:S01]  /*0620*/  LDG.E R21, desc[UR8][R16.64+0x8] ;  /* 0x0000080810157981 */ /* 0x0000a2000c1e1900 */
[----:B------:R-:W-:-:S03]  /*0630*/  IADD3 R22, PT, PT, R20, 0x3, RZ ;  /* 0x0000000314167810 */ /* 0x000fc60007ffe0ff */
[----:B------:R-:W3:Y:S01]  /*0640*/  LDG.E R27, desc[UR8][R14.64+0x8] ;  /* 0x000008080e1b7981 */ /* 0x000ee2000c1e1900 */
[----:B0-----:R-:W-:-:S06]  /*0650*/  IMAD.WIDE.U32 R16, R23, 0x4, R12 ;  /* 0x0000000417107825 */ /* 0x001fcc00078e000c */
[----:B------:R0:W2:Y:S02]  /*0660*/  LDG.E R16, desc[UR8][R16.64] ;  /* 0x0000000810107981 */ /* 0x0000a4000c1e1900 */
[----:B0-----:R-:W-:Y:S01]  /*0670*/  IADD3 R17, PT, PT, R23, UR11, RZ ;  /* 0x0000000b17117c10 */ /* 0x001fe2000fffe0ff */
[----:B------:R-:W-:-:S06]  /*0680*/  IMAD.WIDE.U32 R22, R22, 0x4, R12 ;  /* 0x0000000416167825 */ /* 0x000fcc00078e000c */
[----:B------:R-:W3:Y:S01]  /*0690*/  LDG.E R23, desc[UR8][R22.64] ;  /* 0x0000000816177981 */ /* 0x000ee2000c1e1900 */
[----:B--2---:R-:W-:Y:S01]  /*06a0*/  FMUL R14, R21, R16 ;  /* 0x00000010150e7220 */ /* 0x004fe20000400000 */
[----:B------:R-:W-:-:S04]  /*06b0*/  IMAD.WIDE.U32 R16, R17, 0x4, R12 ;  /* 0x0000000411107825 */ /* 0x000fc800078e000c */
[C-C-:B------:R-:W-:Y:S01]  /*06c0*/  IMAD.WIDE.U32 R20, R29.reuse, 0x4, R12.reuse ;  /* 0x000000041d147825 */ /* 0x140fe200078e000c */
[----:B------:R-:W-:Y:S01]  /*06d0*/  IADD3 R29, PT, PT, R29, UR5, RZ ;  /* 0x000000051d1d7c10 */ /* 0x000fe2000fffe0ff */
[----:B------:R-:W5:Y:S04]  /*06e0*/  LDG.E R17, desc[UR8][R16.64] ;  /* 0x0000000810117981 */ /* 0x000f68000c1e1900 */
[----:B------:R-:W-:Y:S01]  /*06f0*/  IMAD.WIDE.U32 R12, R29, 0x4, R12 ;  /* 0x000000041d0c7825 */ /* 0x000fe200078e000c */
[----:B------:R-:W2:Y:S05]  /*0700*/  LDG.E R20, desc[UR8][R20.64] ;  /* 0x0000000814147981 */ /* 0x000eaa000c1e1900 */
[----:B------:R-:W2:Y:S01]  /*0710*/  LDG.E R13, desc[UR8][R12.64] ;  /* 0x000000080c0d7981 */ /* 0x000ea2000c1e1900 */
[----:B------:R-:W-:Y:S01]  /*0720*/  IADD3 R11, PT, PT, R11, 0x4, RZ ;  /* 0x000000040b0b7810 */ /* 0x000fe20007ffe0ff */
[----:B------:R-:W-:-:S03]  /*0730*/  FADD R10, R25, R10 ;  /* 0x0000000a190a7221 */ /* 0x000fc60000000000 */
[----:B------:R-:W-:Y:S01]  /*0740*/  ISETP.NE.AND P0, PT, R11, UR4, PT ;  /* 0x000000040b007c0c */ /* 0x000fe2000bf05270 */
[----:B----4-:R-:W-:Y:S01]  /*0750*/  FFMA R14, R19, R26, R14 ;  /* 0x0000001a130e7223 */ /* 0x010fe2000000000e */
[----:B------:R-:W-:Y:S01]  /*0760*/  FADD R9, R10, R9 ;  /* 0x000000090a097221 */ /* 0x000fe20000000000 */
[----:B-----5:R-:W-:-:S04]  /*0770*/  FMUL R15, R24, R17 ;  /* 0x00000011180f7220 */ /* 0x020fc80000400000 */
[----:B---3--:R-:W-:Y:S01]  /*0780*/  FFMA R15, R18, R23, R15 ;  /* 0x00000017120f7223 */ /* 0x008fe2000000000f */
[----:B--2---:R-:W-:-:S04]  /*0790*/  FFMA R14, R27, R20, R14 ;  /* 0x000000141b0e7223 */ /* 0x004fc8000000000e */
[----:B------:R-:W-:Y:S01]  /*07a0*/  FADD R9, R9, R14 ;  /* 0x0000000e09097221 */ /* 0x000fe20000000000 */
[----:B------:R-:W-:-:S04]  /*07b0*/  FFMA R28, R28, R13, R15 ;  /* 0x0000000d1c1c7223 */ /* 0x000fc8000000000f */
[----:B------:R-:W-:Y:S01]  /*07c0*/  FADD R10, R9, R28 ;  /* 0x0000001c090a7221 */ /* 0x000fe20000000000 */
[----:B------:R-:W-:Y:S06]  /*07d0*/  @P0 BRA `(.L_x_21) ;  /* 0xfffffff800cc0947 */ /* 0x000fec000383ffff */
[----:B------:R-:W-:-:S07]  /*07e0*/  MOV R7, UR4 ;  /* 0x0000000400077c02 */ /* 0x000fce0008000f00 */
.L_x_20:
[----:B------:R-:W-:-:S04]  /*07f0*/  ULOP3.LUT UR4, UR10, 0x1, URZ, 0xc0, !UPT ;  /* 0x000000010a047892 */ /* 0x000fc8000f8ec0ff */
[----:B------:R-:W-:-:S09]  /*0800*/  UISETP.NE.U32.AND UP0, UPT, UR4, 0x1, UPT ;  /* 0x000000010400788c */ /* 0x000fd2000bf05070 */
[----:B------:R-:W-:Y:S05]  /*0810*/  BRA.U UP0, `(.L_x_22) ;  /* 0x0000000100ac7547 */ /* 0x000fea000b800000 */
[----:B------:R-:W0:Y:S01]  /*0820*/  LDC.64 R22, c[0x0][0x398] ;  /* 0x0000e600ff167b82 */ /* 0x000e220000000a00 */
[-C--:B------:R-:W-:Y:S01]  /*0830*/  IADD3 R9, PT, PT, R4, R7.reuse, RZ ;  /* 0x0000000704097210 */ /* 0x080fe20007ffe0ff */
[----:B------:R-:W-:Y:S01]  /*0840*/  IMAD R12, R5, UR5, R0 ;  /* 0x00000005050c7c24 */ /* 0x000fe2000f8e0200 */
[-C--:B------:R-:W-:Y:S02]  /*0850*/  IADD3 R27, PT, PT, R6, R7.reuse, RZ ;  /* 0x00000007061b7210 */ /* 0x080fe40007ffe0ff */
[----:B------:R-:W-:Y:S01]  /*0860*/  IADD3 R25, PT, PT, R8, R7, RZ ;  /* 0x0000000708197210 */ /* 0x000fe20007ffe0ff */
[----:B------:R-:W-:Y:S02]  /*0870*/  IMAD R13, R9, UR11, R12 ;  /* 0x0000000b090d7c24 */ /* 0x000fe4000f8e020c */
[----:B------:R-:W1:Y:S08]  /*0880*/  LDC.64 R16, c[0x0][0x388] ;  /* 0x0000e200ff107b82 */ /* 0x000e700000000a00 */
[----:B------:R-:W2:Y:S08]  /*0890*/  LDC.64 R18, c[0x0][0x390] ;  /* 0x0000e400ff127b82 */ /* 0x000eb00000000a00 */
[----:B------:R-:W3:Y:S01]  /*08a0*/  LDC.64 R14, c[0x0][0x3a0] ;  /* 0x0000e800ff0e7b82 */ /* 0x000ee20000000a00 */
[----:B------:R-:W-:Y:S01]  /*08b0*/  IMAD R27, R27, UR5, R2 ;  /* 0x000000051b1b7c24 */ /* 0x000fe2000f8e0202 */
[----:B------:R-:W-:Y:S01]  /*08c0*/  IADD3 R24, PT, PT, R13, UR11, RZ ;  /* 0x0000000b0d187c10 */ /* 0x000fe2000fffe0ff */
[----:B0-----:R-:W-:-:S04]  /*08d0*/  IMAD.WIDE.U32 R22, R7, 0x4, R22 ;  /* 0x0000000407167825 */ /* 0x001fc800078e0016 */
[--C-:B-1----:R-:W-:Y:S01]  /*08e0*/  IMAD.WIDE.U32 R20, R13, 0x4, R16.reuse ;  /* 0x000000040d147825 */ /* 0x102fe200078e0010 */
[----:B------:R-:W4:Y:S03]  /*08f0*/  LDG.E R9, desc[UR8][R22.64] ;  /* 0x0000000816097981 */ /* 0x000f26000c1e1900 */
[--C-:B------:R-:W-:Y:S01]  /*0900*/  IMAD.WIDE.U32 R12, R27, 0x4, R16.reuse ;  /* 0x000000041b0c7825 */ /* 0x100fe200078e0010 */
[----:B------:R0:W5:Y:S03]  /*0910*/  LDG.E R11, desc[UR8][R22.64+0x4] ;  /* 0x00000408160b7981 */ /* 0x000166000c1e1900 */
[C---:B------:R-:W-:Y:S01]  /*0920*/  IMAD.WIDE.U32 R28, R25.reuse, 0x4, R16 ;  /* 0x00000004191c7825 */ /* 0x040fe200078e0010 */
[----:B------:R-:W-:Y:S01]  /*0930*/  IADD3 R25, PT, PT, R25, 0x1, RZ ;  /* 0x0000000119197810 */ /* 0x000fe20007ffe0ff */
[----:B------:R-:W4:Y:S02]  /*0940*/  LDG.E R20, desc[UR8][R20.64] ;  /* 0x0000000814147981 */ /* 0x000f24000c1e1900 */
[----:B--2---:R-:W-:-:S02]  /*0950*/  IMAD.WIDE.U32 R18, R7, 0x4, R18 ;  /* 0x0000000407127825 */ /* 0x004fc400078e0012 */
[----:B------:R1:W2:Y:S02]  /*0960*/  LDG.E R12, desc[UR8][R12.64] ;  /* 0x000000080c0c7981 */ /* 0x0002a4000c1e1900 */
[--C-:B0-----:R-:W-:Y:S02]  /*0970*/  IMAD.WIDE.U32 R22, R24, 0x4, R16.reuse ;  /* 0x0000000418167825 */ /* 0x101fe400078e0010 */
[----:B------:R-:W2:Y:S02]  /*0980*/  LDG.E R26, desc[UR8][R28.64] ;  /* 0x000000081c1a7981 */ /* 0x000ea4000c1e1900 */
[----:B------:R-:W-:Y:S02]  /*0990*/  IMAD.WIDE.U32 R24, R25, 0x4, R16 ;  /* 0x0000000419187825 */ /* 0x000fe400078e0010 */
[----:B------:R-:W5:Y:S01]  /*09a0*/  LDG.E R22, desc[UR8][R22.64] ;  /* 0x0000000816167981 */ /* 0x000f62000c1e1900 */
[----:B-1----:R-:W-:Y:S01]  /*09b0*/  IADD3 R13, PT, PT, R27, UR5, RZ ;  /* 0x000000051b0d7c10 */ /* 0x002fe2000fffe0ff */
[----:B---3--:R-:W-:-:S02]  /*09c0*/  IMAD.WIDE.U32 R14, R7, 0x4, R14 ;  /* 0x00000004070e7825 */ /* 0x008fc400078e000e */
[----:B------:R-:W2:Y:S02]  /*09d0*/  LDG.E R27, desc[UR8][R18.64] ;  /* 0x00000008121b7981 */ /* 0x000ea4000c1e1900 */
[----:B------:R-:W-:Y:S02]  /*09e0*/  IMAD.WIDE.U32 R16, R13, 0x4, R16 ;  /* 0x000000040d107825 */ /* 0x000fe400078e0010 */
[----:B------:R-:W3:Y:S04]  /*09f0*/  LDG.E R24, desc[UR8][R24.64] ;  /* 0x0000000818187981 */ /* 0x000ee8000c1e1900 */
[----:B------:R-:W3:Y:S04]  /*0a00*/  LDG.E R21, desc[UR8][R14.64] ;  /* 0x000000080e157981 */ /* 0x000ee8000c1e1900 */
[----:B------:R-:W3:Y:S04]  /*0a10*/  LDG.E R29, desc[UR8][R18.64+0x4] ;  /* 0x00000408121d7981 */ /* 0x000ee8000c1e1900 */
[----:B------:R-:W3:Y:S04]  /*0a20*/  LDG.E R16, desc[UR8][R16.64] ;  /* 0x0000000810107981 */ /* 0x000ee8000c1e1900 */
[----:B------:R-:W3:Y:S01]  /*0a30*/  LDG.E R13, desc[UR8][R14.64+0x4] ;  /* 0x000004080e0d7981 */ /* 0x000ee2000c1e1900 */
[----:B------:R-:W-:Y:S01]  /*0a40*/  IADD3 R7, PT, PT, R7, 0x2, RZ ;  /* 0x0000000207077810 */ /* 0x000fe20007ffe0ff */
[----:B----4-:R-:W-:Y:S01]  /*0a50*/  FMUL R20, R9, R20 ;  /* 0x0000001409147220 */ /* 0x010fe20000400000 */
[----:B-----5:R-:W-:-:S03]  /*0a60*/  FMUL R22, R11, R22 ;  /* 0x000000160b167220 */ /* 0x020fc60000400000 */
[----:B--2---:R-:W-:-:S04]  /*0a70*/  FFMA R20, R27, R26, R20 ;  /* 0x0000001a1b147223 */ /* 0x004fc80000000014 */
[----:B---3--:R-:W-:Y:S01]  /*0a80*/  FFMA R21, R21, R12, R20 ;  /* 0x0000000c15157223 */ /* 0x008fe20000000014 */
[----:B------:R-:W-:-:S03]  /*0a90*/  FFMA R22, R29, R24, R22 ;  /* 0x000000181d167223 */ /* 0x000fc60000000016 */
[----:B------:R-:W-:Y:S01]  /*0aa0*/  FADD R10, R10, R21 ;  /* 0x000000150a0a7221 */ /* 0x000fe20000000000 */
[----:B------:R-:W-:-:S04]  /*0ab0*/  FFMA R13, R13, R16, R22 ;  /* 0x000000100d0d7223 */ /* 0x000fc80000000016 */
[----:B------:R-:W-:-:S07]  /*0ac0*/  FADD R10, R10, R13 ;  /* 0x0000000d0a0a7221 */ /* 0x000fce0000000000 */
.L_x_22:
        /* <DEDUP_REMOVED lines=9> */
[----:B0-----:R-:W-:-:S04]  /*0b60*/  IMAD.WIDE.U32 R8, R9, 0x4, R14 ;  /* 0x0000000409087825 */ /* 0x001fc800078e000e */
[----:B------:R-:W-:Y:S02]  /*0b70*/  IMAD.WIDE.U32 R20, R21, 0x4, R14 ;  /* 0x0000000415147825 */ /* 0x000fe400078e000e */
[----:B------:R-:W4:Y:S02]  /*0b80*/  LDG.E R8, desc[UR8][R8.64] ;  /* 0x0000000808087981 */ /* 0x000f24000c1e1900 */
[----:B-1----:R-:W-:Y:S02]  /*0b90*/  IMAD.WIDE.U32 R18, R7, 0x4, R18 ;  /* 0x0000000407127825 */ /* 0x002fe400078e0012 */
[----:B------:R-:W5:Y:S02]  /*0ba0*/  LDG.E R21, desc[UR8][R20.64] ;  /* 0x0000000814157981 */ /* 0x000f64000c1e1900 */
[----:B------:R-:W-:Y:S02]  /*0bb0*/  IMAD R11, R11, UR5, R2 ;  /* 0x000000050b0b7c24 */ /* 0x000fe4000f8e0202 */
[----:B------:R-:W4:Y:S01]  /*0bc0*/  LDG.E R19, desc[UR8][R18.64] ;  /* 0x0000000812137981 */ /* 0x000f22000c1e1900 */
[----:B--2---:R-:W-:-:S04]  /*0bd0*/  IMAD.WIDE.U32 R16, R7, 0x4, R16 ;  /* 0x0000000407107825 */ /* 0x004fc800078e0010 */
[----:B------:R-:W-:Y:S02]  /*0be0*/  IMAD.WIDE.U32 R14, R11, 0x4, R14 ;  /* 0x000000040b0e7825 */ /* 0x000fe400078e000e */
[----:B------:R-:W5:Y:S02]  /*0bf0*/  LDG.E R16, desc[UR8][R16.64] ;  /* 0x0000000810107981 */ /* 0x000f64000c1e1900 */
[----:B---3--:R-:W-:Y:S02]  /*0c00*/  IMAD.WIDE.U32 R12, R7, 0x4, R12 ;  /* 0x00000004070c7825 */ /* 0x008fe400078e000c */
[----:B------:R-:W2:Y:S04]  /*0c10*/  LDG.E R14, desc[UR8][R14.64] ;  /* 0x000000080e0e7981 */ /* 0x000ea8000c1e1900 */
[----:B------:R-:W2:Y:S01]  /*0c20*/  LDG.E R12, desc[UR8][R12.64] ;  /* 0x000000080c0c7981 */ /* 0x000ea2000c1e1900 */
[----:B----4-:R-:W-:-:S04]  /*0c30*/  FMUL R7, R19, R8 ;  /* 0x0000000813077220 */ /* 0x010fc80000400000 */
[----:B-----5:R-:W-:-:S04]  /*0c40*/  FFMA R7, R16, R21, R7 ;  /* 0x0000001510077223 */ /* 0x020fc80000000007 */
[----:B--2---:R-:W-:-:S04]  /*0c50*/  FFMA R7, R12, R14, R7 ;  /* 0x0000000e0c077223 */ /* 0x004fc80000000007 */
[----:B------:R-:W-:-:S07]  /*0c60*/  FADD R9, R7, R10 ;  /* 0x0000000a07097221 */ /* 0x000fce0000000000 */
.L_x_19:
[----:B------:R-:W-:Y:S05]  /*0c70*/  BSYNC.RECONVERGENT B0 ;  /* 0x0000000000007941 */ /* 0x000fea0003800200 */
.L_x_17:
[----:B------:R-:W1:Y:S01]  /*0c80*/  LDCU UR4, c[0x0][0x3b0] ;  /* 0x00007600ff0477ac */ /* 0x000e620008000800 */
[----:B------:R-:W-:-:S04]  /*0c90*/  ISETP.GE.U32.AND P0, PT, R5, UR7, PT ;  /* 0x0000000705007c0c */ /* 0x000fc8000bf06070 */
[----:B-1----:R-:W-:-:S04]  /*0ca0*/  ISETP.GE.U32.OR P0, PT, R3, UR4, P0 ;  /* 0x0000000403007c0c */ /* 0x002fc80008706470 */
[----:B------:R-:W-:-:S13]  /*0cb0*/  ISETP.GE.U32.OR P0, PT, R0, UR11, P0 ;  /* 0x0000000b00007c0c */ /* 0x000fda0008706470 */
[----:B------:R-:W-:Y:S05]  /*0cc0*/  @P0 EXIT ;  /* 0x000000000000094d */ /* 0x000fea0003800000 */
[----:B0-----:R-:W0:Y:S01]  /*0cd0*/  LDC.64 R6, c[0x0][0x380] ;  /* 0x0000e000ff067b82 */ /* 0x001e220000000a00 */
[----:B------:R-:W-:-:S04]  /*0ce0*/  IMAD R3, R5, UR5, R2 ;  /* 0x0000000505037c24 */ /* 0x000fc8000f8e0202 */
[----:B0-----:R-:W-:-:S05]  /*0cf0*/  IMAD.WIDE.U32 R2, R3, 0x4, R6 ;  /* 0x0000000403027825 */ /* 0x001fca00078e0006 */
[----:B-----5:R-:W-:Y:S01]  /*0d00*/  STG.E desc[UR8][R2.64], R9 ;  /* 0x0000000902007986 */ /* 0x020fe2000c101908 */
[----:B------:R-:W-:Y:S05]  /*0d10*/  EXIT ;  /* 0x000000000000794d */ /* 0x000fea0003800000 */
.L_x_23:
        /* <DEDUP_REMOVED lines=14> */
.L_x_25:


//--------------------- .nv.shared._Z22stencil3d_tiled_kernelPfPKfS1_S1_S1_ijjj --------------------------
	.section	.nv.shared._Z22stencil3d_tiled_kernelPfPKfS1_S1_S1_ijjj,"aw",@nobits
	.sectionflags	@""
	.align	4
.nv.shared._Z22stencil3d_tiled_kernelPfPKfS1_S1_S1_ijjj:
	.zero		24352


//--------------------- .nv.shared.reserved.0     --------------------------
	.section	.nv.shared.reserved.0,"aw",@nobits
	.weak		__nv_reservedSMEM_offset_0_alias
	.size		__nv_reservedSMEM_offset_0_alias, 0, 64
	.other		__nv_reservedSMEM_offset_0_alias,@"STO_CUDA_RESERVED_SHARED STV_DEFAULT"
__nv_reservedSMEM_offset_0_alias:
	.zero		0
	.zero		64


//--------------------- .nv.constant0._Z22stencil3d_tiled_kernelPfPKfS1_S1_S1_ijjj --------------------------
	.section	.nv.constant0._Z22stencil3d_tiled_kernelPfPKfS1_S1_S1_ijjj,"a",@progbits
	.sectionflags	@""
	.align	4
.nv.constant0._Z22stencil3d_tiled_kernelPfPKfS1_S1_S1_ijjj:
	.zero		952


//--------------------- .nv.constant0._Z16stencil3d_kernelPfPKfS1_S1_S1_jjjj --------------------------
	.section	.nv.constant0._Z16stencil3d_kernelPfPKfS1_S1_S1_jjjj,"a",@progbits
	.sectionflags	@""
	.align	4
.nv.constant0._Z16stencil3d_kernelPfPKfS1_S1_S1_jjjj:
	.zero		952


//--------------------- SYMBOLS --------------------------

	.type		.nv.reservedSmem.offset0,@object
	.size		.nv.reservedSmem.offset0,0x4
	.type		.nv.reservedSmem.cap,@object
	.size		.nv.reservedSmem.cap,0x4
